//
// Generated by NVIDIA NVVM Compiler
//
// Compiler Build ID: CL-36424714
// Cuda compilation tools, release 13.0, V13.0.88
// Based on NVVM 20.0.0
//

.version 9.0
.target sm_100
.address_size 64

	// .globl	_Z19calculateCenterMassPiPdS0_S0_d
.extern .func  (.param .b32 func_retval0) vprintf
(
	.param .b64 vprintf_param_0,
	.param .b64 vprintf_param_1
)
;
.const .align 8 .f64 G = 0d3DD2584C222C163E;
.const .align 8 .f64 THETA = 0d3FE0000000000000;
.global .align 4 .u32 pPointer;
.global .align 4 .u32 h;
.global .align 1 .b8 $str[18] = {99, 101, 108, 108, 32, 37, 100, 44, 32, 109, 97, 115, 115, 32, 37, 101, 10};
.global .align 1 .b8 $str$1[28] = {10, 78, 111, 110, 32, 104, 111, 32, 115, 112, 97, 122, 105, 111, 32, 100, 105, 115, 112, 111, 110, 105, 98, 105, 108, 101, 10};

.visible .entry _Z19calculateCenterMassPiPdS0_S0_d(
	.param .u64 .ptr .align 1 _Z19calculateCenterMassPiPdS0_S0_d_param_0,
	.param .u64 .ptr .align 1 _Z19calculateCenterMassPiPdS0_S0_d_param_1,
	.param .u64 .ptr .align 1 _Z19calculateCenterMassPiPdS0_S0_d_param_2,
	.param .u64 .ptr .align 1 _Z19calculateCenterMassPiPdS0_S0_d_param_3,
	.param .f64 _Z19calculateCenterMassPiPdS0_S0_d_param_4
)
{
	.local .align 16 .b8 	__local_depot0[16];
	.reg .b64 	%SP;
	.reg .b64 	%SPL;
	.reg .pred 	%p<11>;
	.reg .b32 	%r<15>;
	.reg .b64 	%rd<42>;
	.reg .b64 	%fd<53>;

	mov.u64 	%SPL, __local_depot0;
	cvta.local.u64 	%SP, %SPL;
	ld.param.u64 	%rd7, [_Z19calculateCenterMassPiPdS0_S0_d_param_0];
	ld.param.u64 	%rd8, [_Z19calculateCenterMassPiPdS0_S0_d_param_1];
	ld.param.u64 	%rd9, [_Z19calculateCenterMassPiPdS0_S0_d_param_2];
	ld.param.u64 	%rd10, [_Z19calculateCenterMassPiPdS0_S0_d_param_3];
	ld.param.f64 	%fd28, [_Z19calculateCenterMassPiPdS0_S0_d_param_4];
	cvta.to.global.u64 	%rd1, %rd10;
	cvta.to.global.u64 	%rd2, %rd9;
	cvta.to.global.u64 	%rd3, %rd8;
	cvta.to.global.u64 	%rd4, %rd7;
	mov.u32 	%r9, %tid.x;
	mov.u32 	%r10, %ntid.x;
	mov.u32 	%r11, %ctaid.x;
	mad.lo.s32 	%r1, %r10, %r11, %r9;
	cvt.rn.f64.s32 	%fd29, %r1;
	setp.le.f64 	%p1, %fd28, %fd29;
	@%p1 bra 	$L__BB0_15;
	add.u64 	%rd11, %SP, 0;
	add.u64 	%rd5, %SPL, 0;
	mul.wide.s32 	%rd12, %r1, 4;
	add.s64 	%rd13, %rd4, %rd12;
	ld.global.u32 	%r14, [%rd13];
$L__BB0_2:
	mul.wide.s32 	%rd14, %r14, 4;
	add.s64 	%rd6, %rd4, %rd14;
	ld.global.u32 	%r4, [%rd6];
	setp.eq.s32 	%p2, %r4, -1;
	mov.f64 	%fd44, 0d0000000000000000;
	mov.f64 	%fd45, %fd44;
	mov.f64 	%fd46, %fd44;
	@%p2 bra 	$L__BB0_5;
	mul.wide.s32 	%rd15, %r4, 8;
	add.s64 	%rd16, %rd1, %rd15;
	ld.global.f64 	%fd44, [%rd16];
	setp.eq.f64 	%p3, %fd44, 0d0000000000000000;
	@%p3 bra 	$L__BB0_15;
	add.s64 	%rd18, %rd3, %rd15;
	ld.global.f64 	%fd31, [%rd18];
	fma.rn.f64 	%fd45, %fd44, %fd31, 0d0000000000000000;
	add.s64 	%rd19, %rd2, %rd15;
	ld.global.f64 	%fd32, [%rd19];
	fma.rn.f64 	%fd46, %fd44, %fd32, 0d0000000000000000;
$L__BB0_5:
	ld.global.u32 	%r5, [%rd6+-4];
	setp.eq.s32 	%p4, %r5, -1;
	@%p4 bra 	$L__BB0_8;
	mul.wide.s32 	%rd20, %r5, 8;
	add.s64 	%rd21, %rd1, %rd20;
	ld.global.f64 	%fd7, [%rd21];
	setp.eq.f64 	%p5, %fd7, 0d0000000000000000;
	@%p5 bra 	$L__BB0_15;
	add.f64 	%fd44, %fd44, %fd7;
	add.s64 	%rd23, %rd3, %rd20;
	ld.global.f64 	%fd33, [%rd23];
	fma.rn.f64 	%fd45, %fd7, %fd33, %fd45;
	add.s64 	%rd24, %rd2, %rd20;
	ld.global.f64 	%fd34, [%rd24];
	fma.rn.f64 	%fd46, %fd7, %fd34, %fd46;
$L__BB0_8:
	ld.global.u32 	%r6, [%rd6+-8];
	setp.eq.s32 	%p6, %r6, -1;
	@%p6 bra 	$L__BB0_11;
	mul.wide.s32 	%rd25, %r6, 8;
	add.s64 	%rd26, %rd1, %rd25;
	ld.global.f64 	%fd14, [%rd26];
	setp.eq.f64 	%p7, %fd14, 0d0000000000000000;
	@%p7 bra 	$L__BB0_15;
	add.f64 	%fd44, %fd44, %fd14;
	add.s64 	%rd28, %rd3, %rd25;
	ld.global.f64 	%fd35, [%rd28];
	fma.rn.f64 	%fd45, %fd14, %fd35, %fd45;
	add.s64 	%rd29, %rd2, %rd25;
	ld.global.f64 	%fd36, [%rd29];
	fma.rn.f64 	%fd46, %fd14, %fd36, %fd46;
$L__BB0_11:
	ld.global.u32 	%r7, [%rd6+-12];
	setp.eq.s32 	%p8, %r7, -1;
	@%p8 bra 	$L__BB0_14;
	mul.wide.s32 	%rd30, %r7, 8;
	add.s64 	%rd31, %rd1, %rd30;
	ld.global.f64 	%fd21, [%rd31];
	setp.eq.f64 	%p9, %fd21, 0d0000000000000000;
	@%p9 bra 	$L__BB0_15;
	add.f64 	%fd44, %fd44, %fd21;
	add.s64 	%rd33, %rd3, %rd30;
	ld.global.f64 	%fd37, [%rd33];
	fma.rn.f64 	%fd45, %fd21, %fd37, %fd45;
	add.s64 	%rd34, %rd2, %rd30;
	ld.global.f64 	%fd38, [%rd34];
	fma.rn.f64 	%fd46, %fd21, %fd38, %fd46;
$L__BB0_14:
	div.rn.f64 	%fd39, %fd45, %fd44;
	mul.wide.s32 	%rd35, %r14, 8;
	add.s64 	%rd36, %rd3, %rd35;
	st.global.f64 	[%rd36], %fd39;
	div.rn.f64 	%fd40, %fd46, %fd44;
	add.s64 	%rd37, %rd2, %rd35;
	st.global.f64 	[%rd37], %fd40;
	add.s64 	%rd38, %rd1, %rd35;
	st.global.f64 	[%rd38], %fd44;
	st.local.u32 	[%rd5], %r14;
	st.local.f64 	[%rd5+8], %fd44;
	mov.u64 	%rd39, $str;
	cvta.global.u64 	%rd40, %rd39;
	{ // callseq 0, 0
	.param .b64 param0;
	st.param.b64 	[param0], %rd40;
	.param .b64 param1;
	st.param.b64 	[param1], %rd11;
	.param .b32 retval0;
	call.uni (retval0), 
	vprintf, 
	(
	param0, 
	param1
	);
	ld.param.b32 	%r12, [retval0];
	} // callseq 0
	ld.global.u32 	%r14, [%rd6+-16];
	setp.ne.s32 	%p10, %r14, -1;
	@%p10 bra 	$L__BB0_2;
$L__BB0_15:
	ret;

}
	// .globl	_Z10createTreePdS_S_ddddPiii
.visible .entry _Z10createTreePdS_S_ddddPiii(
	.param .u64 .ptr .align 1 _Z10createTreePdS_S_ddddPiii_param_0,
	.param .u64 .ptr .align 1 _Z10createTreePdS_S_ddddPiii_param_1,
	.param .u64 .ptr .align 1 _Z10createTreePdS_S_ddddPiii_param_2,
	.param .f64 _Z10createTreePdS_S_ddddPiii_param_3,
	.param .f64 _Z10createTreePdS_S_ddddPiii_param_4,
	.param .f64 _Z10createTreePdS_S_ddddPiii_param_5,
	.param .f64 _Z10createTreePdS_S_ddddPiii_param_6,
	.param .u64 .ptr .align 1 _Z10createTreePdS_S_ddddPiii_param_7,
	.param .u32 _Z10createTreePdS_S_ddddPiii_param_8,
	.param .u32 _Z10createTreePdS_S_ddddPiii_param_9
)
{
	.reg .pred 	%p<32>;
	.reg .b32 	%r<62>;
	.reg .b64 	%rd<40>;
	.reg .b64 	%fd<87>;

	ld.param.u64 	%rd7, [_Z10createTreePdS_S_ddddPiii_param_0];
	ld.param.u64 	%rd8, [_Z10createTreePdS_S_ddddPiii_param_1];
	ld.param.f64 	%fd86, [_Z10createTreePdS_S_ddddPiii_param_3];
	ld.param.f64 	%fd85, [_Z10createTreePdS_S_ddddPiii_param_4];
	ld.param.f64 	%fd84, [_Z10createTreePdS_S_ddddPiii_param_5];
	ld.param.f64 	%fd83, [_Z10createTreePdS_S_ddddPiii_param_6];
	ld.param.u64 	%rd9, [_Z10createTreePdS_S_ddddPiii_param_7];
	ld.param.u32 	%r60, [_Z10createTreePdS_S_ddddPiii_param_8];
	ld.param.u32 	%r28, [_Z10createTreePdS_S_ddddPiii_param_9];
	cvta.to.global.u64 	%rd1, %rd9;
	cvta.to.global.u64 	%rd2, %rd8;
	cvta.to.global.u64 	%rd3, %rd7;
	mov.u32 	%r29, %tid.x;
	mov.u32 	%r30, %ntid.x;
	mov.u32 	%r31, %ctaid.x;
	mad.lo.s32 	%r1, %r30, %r31, %r29;
	setp.gt.s32 	%p3, %r1, %r28;
	@%p3 bra 	$L__BB1_17;
	mul.wide.s32 	%rd10, %r1, 8;
	add.s64 	%rd4, %rd3, %rd10;
	mov.pred 	%p30, 0;
	add.s64 	%rd5, %rd2, %rd10;
$L__BB1_2:
	mov.f64 	%fd78, %fd86;
	@%p30 bra 	$L__BB1_5;
	ld.global.f64 	%fd46, [%rd4];
	add.f64 	%fd47, %fd83, %fd84;
	mul.f64 	%fd48, %fd47, 0d3FE0000000000000;
	setp.gtu.f64 	%p5, %fd46, %fd48;
	selp.f64 	%fd83, %fd83, %fd48, %p5;
	selp.f64 	%fd84, %fd48, %fd84, %p5;
	selp.b32 	%r61, 0, 2, %p5;
	ld.global.f64 	%fd49, [%rd5];
	add.f64 	%fd50, %fd85, %fd86;
	mul.f64 	%fd78, %fd50, 0d3FE0000000000000;
	setp.leu.f64 	%p6, %fd49, %fd78;
	@%p6 bra 	$L__BB1_5;
	add.s32 	%r61, %r61, 1;
	mov.f64 	%fd85, %fd78;
	mov.f64 	%fd78, %fd86;
$L__BB1_5:
	sub.s32 	%r33, %r60, %r61;
	mul.wide.s32 	%rd12, %r33, 4;
	add.s64 	%rd13, %rd1, %rd12;
	ld.global.u32 	%r57, [%rd13];
	setp.lt.s32 	%p7, %r57, %r28;
	@%p7 bra 	$L__BB1_8;
	ld.global.f64 	%fd12, [%rd4];
	ld.global.f64 	%fd13, [%rd5];
$L__BB1_7:
	mov.u32 	%r60, %r57;
	add.f64 	%fd51, %fd83, %fd84;
	mul.f64 	%fd52, %fd51, 0d3FE0000000000000;
	setp.gtu.f64 	%p8, %fd12, %fd52;
	selp.f64 	%fd83, %fd83, %fd52, %p8;
	selp.f64 	%fd84, %fd52, %fd84, %p8;
	selp.b32 	%r34, 0, 2, %p8;
	add.f64 	%fd53, %fd85, %fd78;
	mul.f64 	%fd54, %fd53, 0d3FE0000000000000;
	setp.gt.f64 	%p9, %fd13, %fd54;
	selp.f64 	%fd85, %fd54, %fd85, %p9;
	selp.f64 	%fd78, %fd78, %fd54, %p9;
	selp.u32 	%r35, 1, 0, %p9;
	or.b32  	%r61, %r34, %r35;
	sub.s32 	%r36, %r60, %r61;
	mul.wide.s32 	%rd14, %r36, 4;
	add.s64 	%rd15, %rd1, %rd14;
	ld.global.u32 	%r57, [%rd15];
	setp.ge.s32 	%p10, %r57, %r28;
	@%p10 bra 	$L__BB1_7;
$L__BB1_8:
	setp.eq.s32 	%p12, %r57, -2;
	mov.pred 	%p31, -1;
	mov.f64 	%fd86, %fd78;
	@%p12 bra 	$L__BB1_16;
	sub.s32 	%r56, %r60, %r61;
	mul.wide.s32 	%rd16, %r56, 4;
	add.s64 	%rd6, %rd1, %rd16;
	atom.relaxed.global.cas.b32 	%r37, [%rd6], %r57, -2;
	setp.ne.s32 	%p14, %r37, %r57;
	mov.f64 	%fd86, %fd78;
	@%p14 bra 	$L__BB1_16;
	setp.eq.s32 	%p15, %r57, -1;
	@%p15 bra 	$L__BB1_18;
	setp.lt.s32 	%p16, %r57, 0;
	setp.ge.s32 	%p17, %r57, %r28;
	or.pred  	%p18, %p16, %p17;
	@%p18 bra 	$L__BB1_15;
$L__BB1_12:
	atom.global.add.u32 	%r18, [pPointer], -5;
	add.s32 	%r38, %r18, -4;
	setp.ge.s32 	%p19, %r38, %r28;
	@%p19 bra 	$L__BB1_14;
	mov.u64 	%rd36, $str$1;
	cvta.global.u64 	%rd37, %rd36;
	{ // callseq 1, 0
	.param .b64 param0;
	st.param.b64 	[param0], %rd37;
	.param .b64 param1;
	st.param.b64 	[param1], 0;
	.param .b32 retval0;
	call.uni (retval0), 
	vprintf, 
	(
	param0, 
	param1
	);
	ld.param.b32 	%r47, [retval0];
	} // callseq 1
	bra.uni 	$L__BB1_17;
$L__BB1_14:
	mul.wide.s32 	%rd17, %r18, 4;
	add.s64 	%rd18, %rd1, %rd17;
	mov.b32 	%r39, -1;
	st.global.u32 	[%rd18], %r39;
	st.global.u32 	[%rd18+-4], %r39;
	st.global.u32 	[%rd18+-8], %r39;
	st.global.u32 	[%rd18+-12], %r39;
	st.global.u32 	[%rd18+-16], %r60;
	mul.wide.u32 	%rd19, %r57, 8;
	add.s64 	%rd20, %rd3, %rd19;
	ld.global.f64 	%fd55, [%rd20];
	add.f64 	%fd56, %fd83, %fd84;
	mul.f64 	%fd57, %fd56, 0d3FE0000000000000;
	setp.le.f64 	%p20, %fd55, %fd57;
	selp.b32 	%r40, -2, 0, %p20;
	add.s64 	%rd21, %rd2, %rd19;
	ld.global.f64 	%fd58, [%rd21];
	add.f64 	%fd59, %fd85, %fd78;
	mul.f64 	%fd60, %fd59, 0d3FE0000000000000;
	setp.gt.f64 	%p21, %fd58, %fd60;
	selp.s32 	%r41, -1, 0, %p21;
	mul.wide.u32 	%rd22, %r57, 4;
	add.s64 	%rd23, %rd1, %rd22;
	st.global.u32 	[%rd23], %r18;
	add.s32 	%r42, %r40, %r18;
	add.s32 	%r43, %r42, %r41;
	mul.wide.s32 	%rd24, %r43, 4;
	add.s64 	%rd25, %rd1, %rd24;
	st.global.u32 	[%rd25], %r57;
	ld.global.f64 	%fd61, [%rd4];
	setp.gtu.f64 	%p22, %fd61, %fd57;
	selp.f64 	%fd83, %fd83, %fd57, %p22;
	selp.f64 	%fd84, %fd57, %fd84, %p22;
	selp.b32 	%r44, 0, 2, %p22;
	mul.wide.s32 	%rd26, %r1, 8;
	add.s64 	%rd27, %rd2, %rd26;
	ld.global.f64 	%fd62, [%rd27];
	setp.gt.f64 	%p23, %fd62, %fd60;
	selp.f64 	%fd85, %fd60, %fd85, %p23;
	selp.f64 	%fd78, %fd78, %fd60, %p23;
	selp.u32 	%r45, 1, 0, %p23;
	or.b32  	%r61, %r44, %r45;
	sub.s32 	%r20, %r18, %r61;
	mul.wide.s32 	%rd28, %r20, 4;
	add.s64 	%rd29, %rd1, %rd28;
	ld.global.u32 	%r57, [%rd29];
	mov.b32 	%r46, -2;
	st.global.u32 	[%rd29], %r46;
	membar.gl;
	mul.wide.s32 	%rd30, %r56, 4;
	add.s64 	%rd31, %rd1, %rd30;
	st.global.u32 	[%rd31], %r18;
	setp.gt.s32 	%p24, %r57, -1;
	setp.lt.s32 	%p25, %r57, %r28;
	and.pred  	%p26, %p24, %p25;
	mov.u32 	%r56, %r20;
	mov.u32 	%r60, %r18;
	@%p26 bra 	$L__BB1_12;
$L__BB1_15:
	mul.wide.s32 	%rd32, %r1, 4;
	add.s64 	%rd33, %rd1, %rd32;
	st.global.u32 	[%rd33], %r60;
	mul.wide.s32 	%rd34, %r56, 4;
	add.s64 	%rd35, %rd1, %rd34;
	st.global.u32 	[%rd35], %r1;
	mov.pred 	%p31, 0;
	mov.f64 	%fd86, %fd78;
$L__BB1_16:
	mov.pred 	%p30, -1;
	@%p31 bra 	$L__BB1_2;
$L__BB1_17:
	ret;
$L__BB1_18:
	mul.wide.s32 	%rd38, %r1, 4;
	add.s64 	%rd39, %rd1, %rd38;
	st.global.u32 	[%rd39], %r60;
	st.global.u32 	[%rd6], %r1;
	mov.pred 	%p31, 0;
	mov.f64 	%fd86, %fd78;
	bra.uni 	$L__BB1_16;

}
	// .globl	_Z10setPointeri
.visible .entry _Z10setPointeri(
	.param .u32 _Z10setPointeri_param_0
)
{
	.reg .b32 	%r<3>;

	ld.param.u32 	%r1, [_Z10setPointeri_param_0];
	add.s32 	%r2, %r1, -6;
	st.global.u32 	[pPointer], %r2;
	ret;

}
	// .globl	_Z4set0Pi
.visible .entry _Z4set0Pi(
	.param .u64 .ptr .align 1 _Z4set0Pi_param_0
)
{
	.reg .b32 	%r<3>;
	.reg .b64 	%rd<5>;

	ld.param.u64 	%rd1, [_Z4set0Pi_param_0];
	cvta.to.global.u64 	%rd2, %rd1;
	ld.global.u32 	%r1, [pPointer];
	mul.wide.s32 	%rd3, %r1, 4;
	add.s64 	%rd4, %rd2, %rd3;
	mov.b32 	%r2, 0;
	st.global.u32 	[%rd4+-16], %r2;
	ret;

}


// ===== COMPILED SASS (sm_100) =====

	.target	sm_100

	.elftype	@"ET_EXEC"


//--------------------- .note.nv.tkinfo           --------------------------
	.section	.note.nv.tkinfo,"",@"SHT_NOTE"
	.sectionflags	@"SHF_NOTE_NV_TKINFO"
	.tkinfo
        /*0018*/ 	.word	0x00000002
        /*0030*/ 	.string	""
        /*0030*/ 	.string	"ptxas"
        /*0030*/ 	.string	"Cuda compilation tools, release 13.0, V13.0.88"
        /*0030*/ 	.string	"Build cuda_13.0.r13.0/compiler.36424714_0"
        /*0030*/ 	.string	"-arch sm_100 -m 64 "



//--------------------- .note.nv.cuinfo           --------------------------
	.section	.note.nv.cuinfo,"",@"SHT_NOTE"
	.sectionflags	@"SHF_NOTE_NV_CUINFO"
        /*0018*/ 	.short	0x0002
        /*001a*/ 	.short	0x0064
        /*001c*/ 	.short	0x0082
	.zero		2


//--------------------- .nv.info                  --------------------------
	.section	.nv.info,"",@"SHT_CUDA_INFO"
	.align	4


	//----- nvinfo : EIATTR_REGCOUNT
	.align		4
        /*0000*/ 	.byte	0x04, 0x2f
        /*0002*/ 	.short	(.L_7 - .L_6)
	.align		4
.L_6:
        /*0004*/ 	.word	index@(_Z19calculateCenterMassPiPdS0_S0_d)
        /*0008*/ 	.word	0x00000020


	//----- nvinfo : EIATTR_FRAME_SIZE
	.align		4
.L_7:
        /*000c*/ 	.byte	0x04, 0x11
        /*000e*/ 	.short	(.L_9 - .L_8)
	.align		4
.L_8:
        /*0010*/ 	.word	index@($__internal_0_$__cuda_sm20_div_rn_f64_full)
        /*0014*/ 	.word	0x00000010


	//----- nvinfo : EIATTR_FRAME_SIZE
	.align		4
.L_9:
        /*0018*/ 	.byte	0x04, 0x11
        /*001a*/ 	.short	(.L_11 - .L_10)
	.align		4
.L_10:
        /*001c*/ 	.word	index@(_Z19calculateCenterMassPiPdS0_S0_d)
        /*0020*/ 	.word	0x00000010


	//----- nvinfo : EIATTR_REGCOUNT
	.align		4
.L_11:
        /*0024*/ 	.byte	0x04, 0x2f
        /*0026*/ 	.short	(.L_13 - .L_12)
	.align		4
.L_12:
        /*0028*/ 	.word	index@(_Z10createTreePdS_S_ddddPiii)
        /*002c*/ 	.word	0x00000020


	//----- nvinfo : EIATTR_FRAME_SIZE
	.align		4
.L_13:
        /*0030*/ 	.byte	0x04, 0x11
        /*0032*/ 	.short	(.L_15 - .L_14)
	.align		4
.L_14:
        /*0034*/ 	.word	index@(_Z10createTreePdS_S_ddddPiii)
        /*0038*/ 	.word	0x00000000


	//----- nvinfo : EIATTR_REGCOUNT
	.align		4
.L_15:
        /*003c*/ 	.byte	0x04, 0x2f
        /*003e*/ 	.short	(.L_17 - .L_16)
	.align		4
.L_16:
        /*0040*/ 	.word	index@(_Z10setPointeri)
        /*0044*/ 	.word	0x00000008


	//----- nvinfo : EIATTR_FRAME_SIZE
	.align		4
.L_17:
        /*0048*/ 	.byte	0x04, 0x11
        /*004a*/ 	.short	(.L_19 - .L_18)
	.align		4
.L_18:
        /*004c*/ 	.word	index@(_Z10setPointeri)
        /*0050*/ 	.word	0x00000000


	//----- nvinfo : EIATTR_REGCOUNT
	.align		4
.L_19:
        /*0054*/ 	.byte	0x04, 0x2f
        /*0056*/ 	.short	(.L_21 - .L_20)
	.align		4
.L_20:
        /*0058*/ 	.word	index@(_Z4set0Pi)
        /*005c*/ 	.word	0x00000008


	//----- nvinfo : EIATTR_FRAME_SIZE
	.align		4
.L_21:
        /*0060*/ 	.byte	0x04, 0x11
        /*0062*/ 	.short	(.L_23 - .L_22)
	.align		4
.L_22:
        /*0064*/ 	.word	index@(_Z4set0Pi)
        /*0068*/ 	.word	0x00000000


	//----- nvinfo : EIATTR_MIN_STACK_SIZE
	.align		4
.L_23:
        /*006c*/ 	.byte	0x04, 0x12
        /*006e*/ 	.short	(.L_25 - .L_24)
	.align		4
.L_24:
        /*0070*/ 	.word	index@(_Z4set0Pi)
        /*0074*/ 	.word	0x00000000


	//----- nvinfo : EIATTR_MIN_STACK_SIZE
	.align		4
.L_25:
        /*0078*/ 	.byte	0x04, 0x12
        /*007a*/ 	.short	(.L_27 - .L_26)
	.align		4
.L_26:
        /*007c*/ 	.word	index@(_Z10setPointeri)
        /*0080*/ 	.word	0x00000000


	//----- nvinfo : EIATTR_MIN_STACK_SIZE
	.align		4
.L_27:
        /*0084*/ 	.byte	0x04, 0x12
        /*0086*/ 	.short	(.L_29 - .L_28)
	.align		4
.L_28:
        /*0088*/ 	.word	index@(_Z10createTreePdS_S_ddddPiii)
        /*008c*/ 	.word	0x00000000


	//----- nvinfo : EIATTR_MIN_STACK_SIZE
	.align		4
.L_29:
        /*0090*/ 	.byte	0x04, 0x12
        /*0092*/ 	.short	(.L_31 - .L_30)
	.align		4
.L_30:
        /*0094*/ 	.word	index@(_Z19calculateCenterMassPiPdS0_S0_d)
        /*0098*/ 	.word	0x00000010
.L_31:


//--------------------- .nv.compat                --------------------------
	.section	.nv.compat,"",@"SHT_CUDA_COMPAT_INFO"
	.align	4
        /*0000*/ 	.byte	0x02, 0x09, 0x00, 0x00, 0x02, 0x02, 0x01, 0x00, 0x02, 0x05, 0x05, 0x00, 0x03, 0x07, 0x01, 0x01
        /*0010*/ 	.byte	0x02, 0x03, 0x00, 0x00, 0x02, 0x06, 0x01, 0x00, 0x04, 0x0b, 0x08, 0x00, 0x01, 0x00, 0x00, 0x00
        /*0020*/ 	.byte	0x00, 0x00, 0x00, 0x00


//--------------------- .nv.info._Z4set0Pi        --------------------------
	.section	.nv.info._Z4set0Pi,"",@"SHT_CUDA_INFO"
	.sectionflags	@""
	.align	4


	//----- nvinfo : EIATTR_CUDA_API_VERSION
	.align		4
        /*0000*/ 	.byte	0x04, 0x37
        /*0002*/ 	.short	(.L_33 - .L_32)
.L_32:
        /*0004*/ 	.word	0x00000082


	//----- nvinfo : EIATTR_KPARAM_INFO
	.align		4
.L_33:
        /*0008*/ 	.byte	0x04, 0x17
        /*000a*/ 	.short	(.L_35 - .L_34)
.L_34:
        /*000c*/ 	.word	0x00000000
        /*0010*/ 	.short	0x0000
        /*0012*/ 	.short	0x0000
        /*0014*/ 	.byte	0x00, 0xf5, 0x21, 0x00


	//----- nvinfo : EIATTR_SPARSE_MMA_MASK
	.align		4
.L_35:
        /*0018*/ 	.byte	0x03, 0x50
        /*001a*/ 	.short	0x0000


	//----- nvinfo : EIATTR_MAXREG_COUNT
	.align		4
        /*001c*/ 	.byte	0x03, 0x1b
        /*001e*/ 	.short	0x00ff


	//----- nvinfo : EIATTR_MERCURY_ISA_VERSION
	.align		4
        /*0020*/ 	.byte	0x03, 0x5f
        /*0022*/ 	.short	0x0101


	//----- nvinfo : EIATTR_VRC_CTA_INIT_COUNT
	.align		4
        /*0024*/ 	.byte	0x02, 0x4a
	.zero		1
	.zero		1


	//----- nvinfo : EIATTR_EXIT_INSTR_OFFSETS
	.align		4
        /*0028*/ 	.byte	0x04, 0x1c
        /*002a*/ 	.short	(.L_37 - .L_36)


	//   ....[0]....
.L_36:
        /*002c*/ 	.word	0x00000070


	//----- nvinfo : EIATTR_CBANK_PARAM_SIZE
	.align		4
.L_37:
        /*0030*/ 	.byte	0x03, 0x19
        /*0032*/ 	.short	0x0008


	//----- nvinfo : EIATTR_PARAM_CBANK
	.align		4
        /*0034*/ 	.byte	0x04, 0x0a
        /*0036*/ 	.short	(.L_39 - .L_38)
	.align		4
.L_38:
        /*0038*/ 	.word	index@(.nv.constant0._Z4set0Pi)
        /*003c*/ 	.short	0x0380
        /*003e*/ 	.short	0x0008


	//----- nvinfo : EIATTR_SW_WAR
	.align		4
.L_39:
        /*0040*/ 	.byte	0x04, 0x36
        /*0042*/ 	.short	(.L_41 - .L_40)
.L_40:
        /*0044*/ 	.word	0x00000008
.L_41:


//--------------------- .nv.info._Z10setPointeri  --------------------------
	.section	.nv.info._Z10setPointeri,"",@"SHT_CUDA_INFO"
	.sectionflags	@""
	.align	4


	//----- nvinfo : EIATTR_CUDA_API_VERSION
	.align		4
        /*0000*/ 	.byte	0x04, 0x37
        /*0002*/ 	.short	(.L_43 - .L_42)
.L_42:
        /*0004*/ 	.word	0x00000082


	//----- nvinfo : EIATTR_KPARAM_INFO
	.align		4
.L_43:
        /*0008*/ 	.byte	0x04, 0x17
        /*000a*/ 	.short	(.L_45 - .L_44)
.L_44:
        /*000c*/ 	.word	0x00000000
        /*0010*/ 	.short	0x0000
        /*0012*/ 	.short	0x0000
        /*0014*/ 	.byte	0x00, 0xf0, 0x11, 0x00


	//----- nvinfo : EIATTR_SPARSE_MMA_MASK
	.align		4
.L_45:
        /*0018*/ 	.byte	0x03, 0x50
        /*001a*/ 	.short	0x0000


	//----- nvinfo : EIATTR_MAXREG_COUNT
	.align		4
        /*001c*/ 	.byte	0x03, 0x1b
        /*001e*/ 	.short	0x00ff


	//----- nvinfo : EIATTR_MERCURY_ISA_VERSION
	.align		4
        /*0020*/ 	.byte	0x03, 0x5f
        /*0022*/ 	.short	0x0101


	//----- nvinfo : EIATTR_VRC_CTA_INIT_COUNT
	.align		4
        /*0024*/ 	.byte	0x02, 0x4a
	.zero		1
	.zero		1


	//----- nvinfo : EIATTR_EXIT_INSTR_OFFSETS
	.align		4
        /*0028*/ 	.byte	0x04, 0x1c
        /*002a*/ 	.short	(.L_47 - .L_46)


	//   ....[0]....
.L_46:
        /*002c*/ 	.word	0x00000060


	//----- nvinfo : EIATTR_CBANK_PARAM_SIZE
	.align		4
.L_47:
        /*0030*/ 	.byte	0x03, 0x19
        /*0032*/ 	.short	0x0004


	//----- nvinfo : EIATTR_PARAM_CBANK
	.align		4
        /*0034*/ 	.byte	0x04, 0x0a
        /*0036*/ 	.short	(.L_49 - .L_48)
	.align		4
.L_48:
        /*0038*/ 	.word	index@(.nv.constant0._Z10setPointeri)
        /*003c*/ 	.short	0x0380
        /*003e*/ 	.short	0x0004


	//----- nvinfo : EIATTR_SW_WAR
	.align		4
.L_49:
        /*0040*/ 	.byte	0x04, 0x36
        /*0042*/ 	.short	(.L_51 - .L_50)
.L_50:
        /*0044*/ 	.word	0x00000008
.L_51:


//--------------------- .nv.info._Z10createTreePdS_S_ddddPiii --------------------------
	.section	.nv.info._Z10createTreePdS_S_ddddPiii,"",@"SHT_CUDA_INFO"
	.sectionflags	@""
	.align	4


	//----- nvinfo : EIATTR_CUDA_API_VERSION
	.align		4
        /*0000*/ 	.byte	0x04, 0x37
        /*0002*/ 	.short	(.L_53 - .L_52)
.L_52:
        /*0004*/ 	.word	0x00000082


	//----- nvinfo : EIATTR_KPARAM_INFO
	.align		4
.L_53:
        /*0008*/ 	.byte	0x04, 0x17
        /*000a*/ 	.short	(.L_55 - .L_54)
.L_54:
        /*000c*/ 	.word	0x00000000
        /*0010*/ 	.short	0x0009
        /*0012*/ 	.short	0x0044
        /*0014*/ 	.byte	0x00, 0xf0, 0x11, 0x00


	//----- nvinfo : EIATTR_KPARAM_INFO
	.align		4
.L_55:
        /*0018*/ 	.byte	0x04, 0x17
        /*001a*/ 	.short	(.L_57 - .L_56)
.L_56:
        /*001c*/ 	.word	0x00000000
        /*0020*/ 	.short	0x0008
        /*0022*/ 	.short	0x0040
        /*0024*/ 	.byte	0x00, 0xf0, 0x11, 0x00


	//----- nvinfo : EIATTR_KPARAM_INFO
	.align		4
.L_57:
        /*0028*/ 	.byte	0x04, 0x17
        /*002a*/ 	.short	(.L_59 - .L_58)
.L_58:
        /*002c*/ 	.word	0x00000000
        /*0030*/ 	.short	0x0007
        /*0032*/ 	.short	0x0038
        /*0034*/ 	.byte	0x00, 0xf5, 0x21, 0x00


	//----- nvinfo : EIATTR_KPARAM_INFO
	.align		4
.L_59:
        /*0038*/ 	.byte	0x04, 0x17
        /*003a*/ 	.short	(.L_61 - .L_60)
.L_60:
        /*003c*/ 	.word	0x00000000
        /*0040*/ 	.short	0x0006
        /*0042*/ 	.short	0x0030
        /*0044*/ 	.byte	0x00, 0xf0, 0x21, 0x00


	//----- nvinfo : EIATTR_KPARAM_INFO
	.align		4
.L_61:
        /*0048*/ 	.byte	0x04, 0x17
        /*004a*/ 	.short	(.L_63 - .L_62)
.L_62:
        /*004c*/ 	.word	0x00000000
        /*0050*/ 	.short	0x0005
        /*0052*/ 	.short	0x0028
        /*0054*/ 	.byte	0x00, 0xf0, 0x21, 0x00


	//----- nvinfo : EIATTR_KPARAM_INFO
	.align		4
.L_63:
        /*0058*/ 	.byte	0x04, 0x17
        /*005a*/ 	.short	(.L_65 - .L_64)
.L_64:
        /*005c*/ 	.word	0x00000000
        /*0060*/ 	.short	0x0004
        /*0062*/ 	.short	0x0020
        /*0064*/ 	.byte	0x00, 0xf0, 0x21, 0x00


	//----- nvinfo : EIATTR_KPARAM_INFO
	.align		4
.L_65:
        /*0068*/ 	.byte	0x04, 0x17
        /*006a*/ 	.short	(.L_67 - .L_66)
.L_66:
        /*006c*/ 	.word	0x00000000
        /*0070*/ 	.short	0x0003
        /*0072*/ 	.short	0x0018
        /*0074*/ 	.byte	0x00, 0xf0, 0x21, 0x00


	//----- nvinfo : EIATTR_KPARAM_INFO
	.align		4
.L_67:
        /*0078*/ 	.byte	0x04, 0x17
        /*007a*/ 	.short	(.L_69 - .L_68)
.L_68:
        /*007c*/ 	.word	0x00000000
        /*0080*/ 	.short	0x0002
        /*0082*/ 	.short	0x0010
        /*0084*/ 	.byte	0x00, 0xf5, 0x21, 0x00


	//----- nvinfo : EIATTR_KPARAM_INFO
	.align		4
.L_69:
        /*0088*/ 	.byte	0x04, 0x17
        /*008a*/ 	.short	(.L_71 - .L_70)
.L_70:
        /*008c*/ 	.word	0x00000000
        /*0090*/ 	.short	0x0001
        /*0092*/ 	.short	0x0008
        /*0094*/ 	.byte	0x00, 0xf5, 0x21, 0x00


	//----- nvinfo : EIATTR_KPARAM_INFO
	.align		4
.L_71:
        /*0098*/ 	.byte	0x04, 0x17
        /*009a*/ 	.short	(.L_73 - .L_72)
.L_72:
        /*009c*/ 	.word	0x00000000
        /*00a0*/ 	.short	0x0000
        /*00a2*/ 	.short	0x0000
        /*00a4*/ 	.byte	0x00, 0xf5, 0x21, 0x00


	//----- nvinfo : EIATTR_SPARSE_MMA_MASK
	.align		4
.L_73:
        /*00a8*/ 	.byte	0x03, 0x50
        /*00aa*/ 	.short	0x0000


	//----- nvinfo : EIATTR_MAXREG_COUNT
	.align		4
        /*00ac*/ 	.byte	0x03, 0x1b
        /*00ae*/ 	.short	0x00ff


	//----- nvinfo : EIATTR_EXTERNS
	.align		4
        /*00b0*/ 	.byte	0x04, 0x0f
        /*00b2*/ 	.short	(.L_75 - .L_74)


	//   ....[0]....
	.align		4
.L_74:
        /*00b4*/ 	.word	index@(vprintf)


	//----- nvinfo : EIATTR_MERCURY_ISA_VERSION
	.align		4
.L_75:
        /*00b8*/ 	.byte	0x03, 0x5f
        /*00ba*/ 	.short	0x0101


	//----- nvinfo : EIATTR_INT_WARP_WIDE_INSTR_OFFSETS
	.align		4
        /*00bc*/ 	.byte	0x04, 0x31
        /*00be*/ 	.short	(.L_77 - .L_76)


	//   ....[0]....
.L_76:
        /*00c0*/ 	.word	0x00000780


	//   ....[1]....
        /*00c4*/ 	.word	0x00000820


	//----- nvinfo : EIATTR_VRC_CTA_INIT_COUNT
	.align		4
.L_77:
        /*00c8*/ 	.byte	0x02, 0x4a
	.zero		1
	.zero		1


	//----- nvinfo : EIATTR_SYSCALL_OFFSETS
	.align		4
        /*00cc*/ 	.byte	0x04, 0x46
        /*00ce*/ 	.short	(.L_79 - .L_78)


	//   ....[0]....
.L_78:
        /*00d0*/ 	.word	0x00000e10


	//----- nvinfo : EIATTR_EXIT_INSTR_OFFSETS
	.align		4
.L_79:
        /*00d4*/ 	.byte	0x04, 0x1c
        /*00d6*/ 	.short	(.L_81 - .L_80)


	//   ....[0]....
.L_80:
        /*00d8*/ 	.word	0x00000070


	//   ....[1]....
        /*00dc*/ 	.word	0x00000d80


	//   ....[2]....
        /*00e0*/ 	.word	0x00000e20


	//----- nvinfo : EIATTR_CRS_STACK_SIZE
	.align		4
.L_81:
        /*00e4*/ 	.byte	0x04, 0x1e
        /*00e6*/ 	.short	(.L_83 - .L_82)
.L_82:
        /*00e8*/ 	.word	0x00000000


	//----- nvinfo : EIATTR_CBANK_PARAM_SIZE
	.align		4
.L_83:
        /*00ec*/ 	.byte	0x03, 0x19
        /*00ee*/ 	.short	0x0048


	//----- nvinfo : EIATTR_PARAM_CBANK
	.align		4
        /*00f0*/ 	.byte	0x04, 0x0a
        /*00f2*/ 	.short	(.L_85 - .L_84)
	.align		4
.L_84:
        /*00f4*/ 	.word	index@(.nv.constant0._Z10createTreePdS_S_ddddPiii)
        /*00f8*/ 	.short	0x0380
        /*00fa*/ 	.short	0x0048


	//----- nvinfo : EIATTR_SW_WAR
	.align		4
.L_85:
        /*00fc*/ 	.byte	0x04, 0x36
        /*00fe*/ 	.short	(.L_87 - .L_86)
.L_86:
        /*0100*/ 	.word	0x00000008
.L_87:


//--------------------- .nv.info._Z19calculateCenterMassPiPdS0_S0_d --------------------------
	.section	.nv.info._Z19calculateCenterMassPiPdS0_S0_d,"",@"SHT_CUDA_INFO"
	.sectionflags	@""
	.align	4


	//----- nvinfo : EIATTR_CUDA_API_VERSION
	.align		4
        /*0000*/ 	.byte	0x04, 0x37
        /*0002*/ 	.short	(.L_89 - .L_88)
.L_88:
        /*0004*/ 	.word	0x00000082


	//----- nvinfo : EIATTR_KPARAM_INFO
	.align		4
.L_89:
        /*0008*/ 	.byte	0x04, 0x17
        /*000a*/ 	.short	(.L_91 - .L_90)
.L_90:
        /*000c*/ 	.word	0x00000000
        /*0010*/ 	.short	0x0004
        /*0012*/ 	.short	0x0020
        /*0014*/ 	.byte	0x00, 0xf0, 0x21, 0x00


	//----- nvinfo : EIATTR_KPARAM_INFO
	.align		4
.L_91:
        /*0018*/ 	.byte	0x04, 0x17
        /*001a*/ 	.short	(.L_93 - .L_92)
.L_92:
        /*001c*/ 	.word	0x00000000
        /*0020*/ 	.short	0x0003
        /*0022*/ 	.short	0x0018
        /*0024*/ 	.byte	0x00, 0xf5, 0x21, 0x00


	//----- nvinfo : EIATTR_KPARAM_INFO
	.align		4
.L_93:
        /*0028*/ 	.byte	0x04, 0x17
        /*002a*/ 	.short	(.L_95 - .L_94)
.L_94:
        /*002c*/ 	.word	0x00000000
        /*0030*/ 	.short	0x0002
        /*0032*/ 	.short	0x0010
        /*0034*/ 	.byte	0x00, 0xf5, 0x21, 0x00


	//----- nvinfo : EIATTR_KPARAM_INFO
	.align		4
.L_95:
        /*0038*/ 	.byte	0x04, 0x17
        /*003a*/ 	.short	(.L_97 - .L_96)
.L_96:
        /*003c*/ 	.word	0x00000000
        /*0040*/ 	.short	0x0001
        /*0042*/ 	.short	0x0008
        /*0044*/ 	.byte	0x00, 0xf5, 0x21, 0x00


	//----- nvinfo : EIATTR_KPARAM_INFO
	.align		4
.L_97:
        /*0048*/ 	.byte	0x04, 0x17
        /*004a*/ 	.short	(.L_99 - .L_98)
.L_98:
        /*004c*/ 	.word	0x00000000
        /*0050*/ 	.short	0x0000
        /*0052*/ 	.short	0x0000
        /*0054*/ 	.byte	0x00, 0xf5, 0x21, 0x00


	//----- nvinfo : EIATTR_SPARSE_MMA_MASK
	.align		4
.L_99:
        /*0058*/ 	.byte	0x03, 0x50
        /*005a*/ 	.short	0x0000


	//----- nvinfo : EIATTR_MAXREG_COUNT
	.align		4
        /*005c*/ 	.byte	0x03, 0x1b
        /*005e*/ 	.short	0x00ff


	//----- nvinfo : EIATTR_EXTERNS
	.align		4
        /*0060*/ 	.byte	0x04, 0x0f
        /*0062*/ 	.short	(.L_101 - .L_100)


	//   ....[0]....
	.align		4
.L_100:
        /*0064*/ 	.word	index@(vprintf)


	//----- nvinfo : EIATTR_MERCURY_ISA_VERSION
	.align		4
.L_101:
        /*0068*/ 	.byte	0x03, 0x5f
        /*006a*/ 	.short	0x0101


	//----- nvinfo : EIATTR_VRC_CTA_INIT_COUNT
	.align		4
        /*006c*/ 	.byte	0x02, 0x4a
	.zero		1
	.zero		1


	//----- nvinfo : EIATTR_SYSCALL_OFFSETS
	.align		4
        /*0070*/ 	.byte	0x04, 0x46
        /*0072*/ 	.short	(.L_103 - .L_102)


	//   ....[0]....
.L_102:
        /*0074*/ 	.word	0x00000990


	//----- nvinfo : EIATTR_EXIT_INSTR_OFFSETS
	.align		4
.L_103:
        /*0078*/ 	.byte	0x04, 0x1c
        /*007a*/ 	.short	(.L_105 - .L_104)


	//   ....[0]....
.L_104:
        /*007c*/ 	.word	0x000000d0


	//   ....[1]....
        /*0080*/ 	.word	0x00000210


	//   ....[2]....
        /*0084*/ 	.word	0x00000300


	//   ....[3]....
        /*0088*/ 	.word	0x00000400


	//   ....[4]....
        /*008c*/ 	.word	0x00000500


	//   ....[5]....
        /*0090*/ 	.word	0x000009d0


	//----- nvinfo : EIATTR_CRS_STACK_SIZE
	.align		4
.L_105:
        /*0094*/ 	.byte	0x04, 0x1e
        /*0096*/ 	.short	(.L_107 - .L_106)
.L_106:
        /*0098*/ 	.word	0x00000000


	//----- nvinfo : EIATTR_CBANK_PARAM_SIZE
	.align		4
.L_107:
        /*009c*/ 	.byte	0x03, 0x19
        /*009e*/ 	.short	0x0028


	//----- nvinfo : EIATTR_PARAM_CBANK
	.align		4
        /*00a0*/ 	.byte	0x04, 0x0a
        /*00a2*/ 	.short	(.L_109 - .L_108)
	.align		4
.L_108:
        /*00a4*/ 	.word	index@(.nv.constant0._Z19calculateCenterMassPiPdS0_S0_d)
        /*00a8*/ 	.short	0x0380
        /*00aa*/ 	.short	0x0028


	//----- nvinfo : EIATTR_SW_WAR
	.align		4
.L_109:
        /*00ac*/ 	.byte	0x04, 0x36
        /*00ae*/ 	.short	(.L_111 - .L_110)
.L_110:
        /*00b0*/ 	.word	0x00000008
.L_111:


//--------------------- .nv.callgraph             --------------------------
	.section	.nv.callgraph,"",@"SHT_CUDA_CALLGRAPH"
	.align	4
	.sectionentsize	8
	.align		4
        /*0000*/ 	.word	0x00000000
	.align		4
        /*0004*/ 	.word	0xffffffff
	.align		4
        /*0008*/ 	.word	index@(_Z10createTreePdS_S_ddddPiii)
	.align		4
        /*000c*/ 	.word	index@(vprintf)
	.align		4
        /*0010*/ 	.word	index@(_Z19calculateCenterMassPiPdS0_S0_d)
	.align		4
        /*0014*/ 	.word	index@(vprintf)
	.align		4
        /*0018*/ 	.word	0x00000000
	.align		4
        /*001c*/ 	.word	0xfffffffe
	.align		4
        /*0020*/ 	.word	0x00000000
	.align		4
        /*0024*/ 	.word	0xfffffffd
	.align		4
        /*0028*/ 	.word	0x00000000
	.align		4
        /*002c*/ 	.word	0xfffffffc


//--------------------- .nv.constant3             --------------------------
	.section	.nv.constant3,"a",@progbits
	.align	8
.nv.constant3:
	.type		G,@object
	.size		G,(THETA - G)
G:
        /*0000*/ 	.byte	0x3e, 0x16, 0x2c, 0x22, 0x4c, 0x58, 0xd2, 0x3d
	.type		THETA,@object
	.size		THETA,(.L_1 - THETA)
THETA:
        /*0008*/ 	.byte	0x00, 0x00, 0x00, 0x00, 0x00, 0x00, 0xe0, 0x3f
.L_1:


//--------------------- .nv.constant4             --------------------------
	.section	.nv.constant4,"a",@progbits
	.align	8
	.align		8
.nv.constant4:
        /*0000*/ 	.dword	pPointer
	.align		8
        /*0008*/ 	.dword	h
	.align		8
        /*0010*/ 	.dword	$str
	.align		8
        /*0018*/ 	.dword	$str$1
	.align		8
        /*0020*/ 	.dword	vprintf


//--------------------- .text._Z4set0Pi           --------------------------
	.section	.text._Z4set0Pi,"ax",@progbits
	.align	128
        .global         _Z4set0Pi
        .type           _Z4set0Pi,@function
        .size           _Z4set0Pi,(.L_x_38 - _Z4set0Pi)
        .other          _Z4set0Pi,@"STO_CUDA_ENTRY STV_DEFAULT"
_Z4set0Pi:
.text._Z4set0Pi:
[----:B------:R-:W-:Y:S08]  /*0000*/  LDC R1, c[0x0][0x37c] ;  /* 0x0000df00ff017b82 */ /* 0x000ff00000000800 */
[----:B------:R-:W0:Y:S01]  /*0010*/  LDC.64 R2, c[0x4][RZ] ;  /* 0x01000000ff027b82 */ /* 0x000e220000000a00 */
[----:B------:R-:W0:Y:S07]  /*0020*/  LDCU.64 UR4, c[0x0][0x358] ;  /* 0x00006b00ff0477ac */ /* 0x000e2e0008000a00 */
[----:B------:R-:W1:Y:S01]  /*0030*/  LDC.64 R4, c[0x0][0x380] ;  /* 0x0000e000ff047b82 */ /* 0x000e620000000a00 */
[----:B0-----:R-:W1:Y:S02]  /*0040*/  LDG.E R3, desc[UR4][R2.64] ;  /* 0x0000000402037981 */ /* 0x001e64000c1e1900 */
[----:B-1----:R-:W-:-:S05]  /*0050*/  IMAD.WIDE R4, R3, 0x4, R4 ;  /* 0x0000000403047825 */ /* 0x002fca00078e0204 */
[----:B------:R-:W-:Y:S01]  /*0060*/  STG.E desc[UR4][R4.64+-0x10], RZ ;  /* 0xfffff0ff04007986 */ /* 0x000fe2000c101904 */
[----:B------:R-:W-:Y:S05]  /*0070*/  EXIT ;  /* 0x000000000000794d */ /* 0x000fea0003800000 */
.L_x_0:
[----:B------:R-:W-:-:S00]  /*0080*/  BRA `(.L_x_0) ;  /* 0xfffffffc00fc7947 */ /* 0x000fc0000383ffff */
[----:B------:R-:W-:-:S00]  /*0090*/  NOP ;  /* 0x0000000000007918 */ /* 0x000fc00000000000 */
        /* <DEDUP_REMOVED lines=14> */
.L_x_38:


//--------------------- .text._Z10setPointeri     --------------------------
	.section	.text._Z10setPointeri,"ax",@progbits
	.align	128
        .global         _Z10setPointeri
        .type           _Z10setPointeri,@function
        .size           _Z10setPointeri,(.L_x_39 - _Z10setPointeri)
        .other          _Z10setPointeri,@"STO_CUDA_ENTRY STV_DEFAULT"
_Z10setPointeri:
.text._Z10setPointeri:
[----:B------:R-:W-:Y:S08]  /*0000*/  LDC R1, c[0x0][0x37c] ;  /* 0x0000df00ff017b82 */ /* 0x000ff00000000800 */
[----:B------:R-:W0:Y:S01]  /*0010*/  LDC R5, c[0x0][0x380] ;  /* 0x0000e000ff057b82 */ /* 0x000e220000000800 */
[----:B------:R-:W1:Y:S07]  /*0020*/  LDCU.64 UR4, c[0x0][0x358] ;  /* 0x00006b00ff0477ac */ /* 0x000e6e0008000a00 */
[----:B------:R-:W1:Y:S01]  /*0030*/  LDC.64 R2, c[0x4][RZ] ;  /* 0x01000000ff027b82 */ /* 0x000e620000000a00 */
[----:B0-----:R-:W-:-:S05]  /*0040*/  IADD3 R5, PT, PT, R5, -0x6, RZ ;  /* 0xfffffffa05057810 */ /* 0x001fca0007ffe0ff */
[----:B-1----:R-:W-:Y:S01]  /*0050*/  STG.E desc[UR4][R2.64], R5 ;  /* 0x0000000502007986 */ /* 0x002fe2000c101904 */
[----:B------:R-:W-:Y:S05]  /*0060*/  EXIT ;  /* 0x000000000000794d */ /* 0x000fea0003800000 */
.L_x_1:
        /* <DEDUP_REMOVED lines=9> */
.L_x_39:


//--------------------- .text._Z10createTreePdS_S_ddddPiii --------------------------
	.section	.text._Z10createTreePdS_S_ddddPiii,"ax",@progbits
	.align	128
        .global         _Z10createTreePdS_S_ddddPiii
        .type           _Z10createTreePdS_S_ddddPiii,@function
        .size           _Z10createTreePdS_S_ddddPiii,(.L_x_40 - _Z10createTreePdS_S_ddddPiii)
        .other          _Z10createTreePdS_S_ddddPiii,@"STO_CUDA_ENTRY STV_DEFAULT"
_Z10createTreePdS_S_ddddPiii:
.text._Z10createTreePdS_S_ddddPiii:
[----:B------:R-:W0:Y:S01]  /*0000*/  LDC R1, c[0x0][0x37c] ;  /* 0x0000df00ff017b82 */ /* 0x000e220000000800 */
[----:B------:R-:W1:Y:S01]  /*0010*/  S2R R0, SR_TID.X ;  /* 0x0000000000007919 */ /* 0x000e620000002100 */
[----:B------:R-:W1:Y:S01]  /*0020*/  LDCU UR4, c[0x0][0x360] ;  /* 0x00006c00ff0477ac */ /* 0x000e620008000800 */
[----:B------:R-:W1:Y:S01]  /*0030*/  S2R R3, SR_CTAID.X ;  /* 0x0000000000037919 */ /* 0x000e620000002500 */
[----:B------:R-:W2:Y:S01]  /*0040*/  LDCU UR5, c[0x0][0x3c4] ;  /* 0x00007880ff0577ac */ /* 0x000ea20008000800 */
[----:B-1----:R-:W-:-:S05]  /*0050*/  IMAD R0, R3, UR4, R0 ;  /* 0x0000000403007c24 */ /* 0x002fca000f8e0200 */
[----:B--2---:R-:W-:-:S13]  /*0060*/  ISETP.GT.AND P0, PT, R0, UR5, PT ;  /* 0x0000000500007c0c */ /* 0x004fda000bf04270 */
[----:B0-----:R-:W-:Y:S05]  /*0070*/  @P0 EXIT ;  /* 0x000000000000094d */ /* 0x001fea0003800000 */
[----:B------:R-:W0:Y:S01]  /*0080*/  LDC.64 R16, c[0x0][0x380] ;  /* 0x0000e000ff107b82 */ /* 0x000e220000000a00 */
[----:B------:R-:W1:Y:S01]  /*0090*/  LDCU.64 UR4, c[0x0][0x398] ;  /* 0x00007300ff0477ac */ /* 0x000e620008000a00 */
[----:B------:R-:W-:Y:S01]  /*00a0*/  BSSY B0, `(.L_x_2) ;  /* 0x00000cf000007945 */ /* 0x000fe20003800000 */
[----:B------:R-:W-:Y:S01]  /*00b0*/  PLOP3.LUT P1, PT, PT, PT, PT, 0x8, 0x80 ;  /* 0x000000000080781c */ /* 0x000fe20003f2e170 */
[----:B------:R-:W2:Y:S04]  /*00c0*/  LDCU.64 UR6, c[0x0][0x3a0] ;  /* 0x00007400ff0677ac */ /* 0x000ea80008000a00 */
[----:B------:R-:W3:Y:S01]  /*00d0*/  LDC.64 R14, c[0x0][0x388] ;  /* 0x0000e200ff0e7b82 */ /* 0x000ee20000000a00 */
[----:B------:R-:W4:Y:S01]  /*00e0*/  LDCU.64 UR8, c[0x0][0x3a8] ;  /* 0x00007500ff0877ac */ /* 0x000f220008000a00 */
[----:B------:R-:W5:Y:S01]  /*00f0*/  LDCU UR12, c[0x0][0x3c0] ;  /* 0x00007800ff0c77ac */ /* 0x000f620008000800 */
[----:B------:R-:W5:Y:S01]  /*0100*/  LDCU.64 UR10, c[0x0][0x3b0] ;  /* 0x00007600ff0a77ac */ /* 0x000f620008000a00 */
[----:B-1----:R-:W-:-:S02]  /*0110*/  IMAD.U32 R6, RZ, RZ, UR4 ;  /* 0x00000004ff067e24 */ /* 0x002fc4000f8e00ff */
[----:B------:R-:W-:Y:S01]  /*0120*/  IMAD.U32 R7, RZ, RZ, UR5 ;  /* 0x00000005ff077e24 */ /* 0x000fe2000f8e00ff */
[----:B------:R-:W1:Y:S01]  /*0130*/  LDCU.64 UR36, c[0x0][0x358] ;  /* 0x00006b00ff2477ac */ /* 0x000e620008000a00 */
[----:B--2---:R-:W-:Y:S01]  /*0140*/  IMAD.U32 R24, RZ, RZ, UR6 ;  /* 0x00000006ff187e24 */ /* 0x004fe2000f8e00ff */
[----:B------:R-:W-:Y:S01]  /*0150*/  MOV R25, UR7 ;  /* 0x0000000700197c02 */ /* 0x000fe20008000f00 */
[----:B0-----:R-:W-:-:S04]  /*0160*/  IMAD.WIDE R16, R0, 0x8, R16 ;  /* 0x0000000800107825 */ /* 0x001fc800078e0210 */
[----:B----4-:R-:W-:Y:S02]  /*0170*/  IMAD.U32 R20, RZ, RZ, UR8 ;  /* 0x00000008ff147e24 */ /* 0x010fe4000f8e00ff */
[----:B-----5:R-:W-:Y:S02]  /*0180*/  IMAD.U32 R26, RZ, RZ, UR12 ;  /* 0x0000000cff1a7e24 */ /* 0x020fe4000f8e00ff */
[----:B------:R-:W-:Y:S02]  /*0190*/  IMAD.U32 R21, RZ, RZ, UR9 ;  /* 0x00000009ff157e24 */ /* 0x000fe4000f8e00ff */
[----:B------:R-:W-:Y:S01]  /*01a0*/  IMAD.U32 R18, RZ, RZ, UR10 ;  /* 0x0000000aff127e24 */ /* 0x000fe2000f8e00ff */
[----:B------:R-:W-:Y:S01]  /*01b0*/  MOV R19, UR11 ;  /* 0x0000000b00137c02 */ /* 0x000fe20008000f00 */
[----:B-1-3--:R-:W-:-:S07]  /*01c0*/  IMAD.WIDE R14, R0, 0x8, R14 ;  /* 0x00000008000e7825 */ /* 0x00afce00078e020e */
.L_x_14:
[----:B------:R-:W-:Y:S05]  /*01d0*/  YIELD ;  /* 0x0000000000007946 */ /* 0x000fea0003800000 */
[----:B------:R-:W-:Y:S01]  /*01e0*/  BSSY.RECONVERGENT B1, `(.L_x_3) ;  /* 0x0000016000017945 */ /* 0x000fe20003800200 */
[----:B------:R-:W-:Y:S02]  /*01f0*/  IMAD.MOV.U32 R12, RZ, RZ, R6 ;  /* 0x000000ffff0c7224 */ /* 0x000fe400078e0006 */
[----:B------:R-:W-:Y:S01]  /*0200*/  IMAD.MOV.U32 R13, RZ, RZ, R7 ;  /* 0x000000ffff0d7224 */ /* 0x000fe200078e0007 */
[----:B0123--:R-:W-:Y:S06]  /*0210*/  @P1 BRA `(.L_x_4) ;  /* 0x0000000000481947 */ /* 0x00ffec0003800000 */
[----:B------:R-:W2:Y:S04]  /*0220*/  LDG.E.64 R8, desc[UR36][R14.64] ;  /* 0x000000240e087981 */ /* 0x000ea8000c1e1b00 */
[----:B------:R-:W3:Y:S01]  /*0230*/  LDG.E.64 R2, desc[UR36][R16.64] ;  /* 0x0000002410027981 */ /* 0x000ee2000c1e1b00 */
[----:B------:R-:W-:Y:S02]  /*0240*/  DADD R12, R24, R6 ;  /* 0x00000000180c7229 */ /* 0x000fe40000000006 */
[----:B------:R-:W-:-:S06]  /*0250*/  DADD R4, R20, R18 ;  /* 0x0000000014047229 */ /* 0x000fcc0000000012 */
[----:B------:R-:W-:Y:S02]  /*0260*/  DMUL R12, R12, 0.5 ;  /* 0x3fe000000c0c7828 */ /* 0x000fe40000000000 */
[----:B------:R-:W-:-:S06]  /*0270*/  DMUL R4, R4, 0.5 ;  /* 0x3fe0000004047828 */ /* 0x000fcc0000000000 */
[----:B--2---:R-:W-:Y:S02]  /*0280*/  DSETP.GT.AND P1, PT, R8, R12, PT ;  /* 0x0000000c0800722a */ /* 0x004fe40003f24000 */
[----:B---3--:R-:W-:-:S06]  /*0290*/  DSETP.GTU.AND P0, PT, R2, R4, PT ;  /* 0x000000040200722a */ /* 0x008fcc0003f0c000 */
[----:B------:R-:W-:Y:S02]  /*02a0*/  SEL R3, RZ, 0x2, P0 ;  /* 0x00000002ff037807 */ /* 0x000fe40000000000 */
[----:B------:R-:W-:-:S04]  /*02b0*/  FSEL R19, R19, R5, P0 ;  /* 0x0000000513137208 */ /* 0x000fc80000000000 */
[----:B------:R-:W-:Y:S01]  /*02c0*/  @P1 IMAD.MOV.U32 R24, RZ, RZ, R12 ;  /* 0x000000ffff181224 */ /* 0x000fe200078e000c */
[----:B------:R-:W-:Y:S01]  /*02d0*/  @P1 MOV R25, R13 ;  /* 0x0000000d00191202 */ /* 0x000fe20000000f00 */
[----:B------:R-:W-:Y:S01]  /*02e0*/  @P1 IMAD.MOV.U32 R12, RZ, RZ, R6 ;  /* 0x000000ffff0c1224 */ /* 0x000fe200078e0006 */
[----:B------:R-:W-:Y:S01]  /*02f0*/  FSEL R18, R18, R4, P0 ;  /* 0x0000000412127208 */ /* 0x000fe20000000000 */
[----:B------:R-:W-:Y:S01]  /*0300*/  @P1 IMAD.MOV.U32 R13, RZ, RZ, R7 ;  /* 0x000000ffff0d1224 */ /* 0x000fe200078e0007 */
[----:B------:R-:W-:Y:S01]  /*0310*/  FSEL R20, R4, R20, P0 ;  /* 0x0000001404147208 */ /* 0x000fe20000000000 */
[----:B------:R-:W-:Y:S01]  /*0320*/  @P1 VIADD R3, R3, 0x1 ;  /* 0x0000000103031836 */ /* 0x000fe20000000000 */
[----:B------:R-:W-:-:S07]  /*0330*/  FSEL R21, R5, R21, P0 ;  /* 0x0000001505157208 */ /* 0x000fce0000000000 */
.L_x_4:
[----:B------:R-:W-:Y:S05]  /*0340*/  BSYNC.RECONVERGENT B1 ;  /* 0x0000000000017941 */ /* 0x000fea0003800200 */
.L_x_3:
[----:B------:R-:W0:Y:S01]  /*0350*/  LDCU.64 UR4, c[0x0][0x3b8] ;  /* 0x00007700ff0477ac */ /* 0x000e220008000a00 */
[----:B------:R-:W-:Y:S01]  /*0360*/  IADD3 R9, PT, PT, R26, -R3, RZ ;  /* 0x800000031a097210 */ /* 0x000fe20007ffe0ff */
[----:B------:R-:W1:Y:S01]  /*0370*/  LDC R5, c[0x0][0x3c4] ;  /* 0x0000f100ff057b82 */ /* 0x000e620000000800 */
[----:B0-----:R-:W-:Y:S02]  /*0380*/  IMAD.U32 R10, RZ, RZ, UR4 ;  /* 0x00000004ff0a7e24 */ /* 0x001fe4000f8e00ff */
[----:B------:R-:W-:Y:S02]  /*0390*/  IMAD.U32 R11, RZ, RZ, UR5 ;  /* 0x00000005ff0b7e24 */ /* 0x000fe4000f8e00ff */
[----:B------:R-:W-:-:S06]  /*03a0*/  IMAD.WIDE R8, R9, 0x4, R10 ;  /* 0x0000000409087825 */ /* 0x000fcc00078e020a */
[----:B------:R-:W1:Y:S01]  /*03b0*/  LDG.E R8, desc[UR36][R8.64] ;  /* 0x0000002408087981 */ /* 0x000e62000c1e1900 */
[----:B------:R-:W-:Y:S01]  /*03c0*/  BSSY.RECONVERGENT B1, `(.L_x_5) ;  /* 0x000001e000017945 */ /* 0x000fe20003800200 */
[----:B-1----:R-:W-:-:S13]  /*03d0*/  ISETP.GE.AND P0, PT, R8, R5, PT ;  /* 0x000000050800720c */ /* 0x002fda0003f06270 */
[----:B------:R-:W-:Y:S05]  /*03e0*/  @!P0 BRA `(.L_x_6) ;  /* 0x00000000006c8947 */ /* 0x000fea0003800000 */
[----:B------:R0:W5:Y:S04]  /*03f0*/  LDG.E.64 R6, desc[UR36][R16.64] ;  /* 0x0000002410067981 */ /* 0x000168000c1e1b00 */
[----:B------:R0:W5:Y:S01]  /*0400*/  LDG.E.64 R22, desc[UR36][R14.64] ;  /* 0x000000240e167981 */ /* 0x000162000c1e1b00 */
[----:B------:R-:W-:Y:S01]  /*0410*/  BSSY.RECONVERGENT B2, `(.L_x_6) ;  /* 0x0000018000027945 */ /* 0x000fe20003800200 */
.L_x_7:
[----:B------:R-:W-:Y:S02]  /*0420*/  DADD R2, R18, R20 ;  /* 0x0000000012027229 */ /* 0x000fe40000000014 */
[----:B------:R-:W-:-:S06]  /*0430*/  DADD R26, R12, R24 ;  /* 0x000000000c1a7229 */ /* 0x000fcc0000000018 */
[----:B------:R-:W-:Y:S02]  /*0440*/  DMUL R2, R2, 0.5 ;  /* 0x3fe0000002027828 */ /* 0x000fe40000000000 */
[----:B------:R-:W-:-:S06]  /*0450*/  DMUL R26, R26, 0.5 ;  /* 0x3fe000001a1a7828 */ /* 0x000fcc0000000000 */
[----:B-----5:R-:W-:Y:S02]  /*0460*/  DSETP.GTU.AND P0, PT, R6, R2, PT ;  /* 0x000000020600722a */ /* 0x020fe40003f0c000 */
[----:B------:R-:W-:-:S04]  /*0470*/  DSETP.GT.AND P1, PT, R22, R26, PT ;  /* 0x0000001a1600722a */ /* 0x000fc80003f24000 */
[----:B------:R-:W-:Y:S02]  /*0480*/  FSEL R19, R19, R3, P0 ;  /* 0x0000000313137208 */ /* 0x000fe40000000000 */
[----:B------:R-:W-:Y:S02]  /*0490*/  FSEL R18, R18, R2, P0 ;  /* 0x0000000212127208 */ /* 0x000fe40000000000 */
[----:B------:R-:W-:Y:S02]  /*04a0*/  FSEL R20, R2, R20, P0 ;  /* 0x0000001402147208 */ /* 0x000fe40000000000 */
[----:B------:R-:W-:Y:S02]  /*04b0*/  FSEL R21, R3, R21, P0 ;  /* 0x0000001503157208 */ /* 0x000fe40000000000 */
[----:B------:R-:W-:Y:S02]  /*04c0*/  SEL R3, RZ, 0x2, P0 ;  /* 0x00000002ff037807 */ /* 0x000fe40000000000 */
[----:B------:R-:W-:-:S02]  /*04d0*/  SEL R2, RZ, 0x1, !P1 ;  /* 0x00000001ff027807 */ /* 0x000fc40004800000 */
[----:B------:R-:W-:Y:S02]  /*04e0*/  FSEL R24, R26, R24, P1 ;  /* 0x000000181a187208 */ /* 0x000fe40000800000 */
[----:B------:R-:W-:Y:S01]  /*04f0*/  FSEL R12, R12, R26, P1 ;  /* 0x0000001a0c0c7208 */ /* 0x000fe20000800000 */
[----:B------:R-:W-:Y:S01]  /*0500*/  IMAD.IADD R3, R3, 0x1, R2 ;  /* 0x0000000103037824 */ /* 0x000fe200078e0202 */
[----:B------:R-:W-:Y:S01]  /*0510*/  FSEL R25, R27, R25, P1 ;  /* 0x000000191b197208 */ /* 0x000fe20000800000 */
[----:B------:R-:W-:Y:S01]  /*0520*/  IMAD.MOV.U32 R26, RZ, RZ, R8 ;  /* 0x000000ffff1a7224 */ /* 0x000fe200078e0008 */
[----:B------:R-:W-:Y:S02]  /*0530*/  FSEL R13, R13, R27, P1 ;  /* 0x0000001b0d0d7208 */ /* 0x000fe40000800000 */
[----:B------:R-:W-:-:S05]  /*0540*/  IADD3 R29, PT, PT, -R3, R8, RZ ;  /* 0x00000008031d7210 */ /* 0x000fca0007ffe1ff */
[----:B------:R-:W-:-:S05]  /*0550*/  IMAD.WIDE R28, R29, 0x4, R10 ;  /* 0x000000041d1c7825 */ /* 0x000fca00078e020a */
[----:B------:R-:W2:Y:S02]  /*0560*/  LDG.E R8, desc[UR36][R28.64] ;  /* 0x000000241c087981 */ /* 0x000ea4000c1e1900 */
[----:B--2---:R-:W-:-:S13]  /*0570*/  ISETP.GE.AND P0, PT, R8, R5, PT ;  /* 0x000000050800720c */ /* 0x004fda0003f06270 */
[----:B------:R-:W-:Y:S05]  /*0580*/  @P0 BRA `(.L_x_7) ;  /* 0xfffffffc00a40947 */ /* 0x000fea000383ffff */
[----:B------:R-:W-:Y:S05]  /*0590*/  BSYNC.RECONVERGENT B2 ;  /* 0x0000000000027941 */ /* 0x000fea0003800200 */
.L_x_6:
[----:B------:R-:W-:Y:S05]  /*05a0*/  BSYNC.RECONVERGENT B1 ;  /* 0x0000000000017941 */ /* 0x000fea0003800200 */
.L_x_5:
[----:B------:R-:W-:Y:S01]  /*05b0*/  ISETP.NE.AND P1, PT, R8, -0x2, PT ;  /* 0xfffffffe0800780c */ /* 0x000fe20003f25270 */
[----:B------:R-:W-:Y:S01]  /*05c0*/  BSSY B7, `(.L_x_8) ;  /* 0x0000079000077945 */ /* 0x000fe20003800000 */
[----:B------:R-:W-:Y:S01]  /*05d0*/  PLOP3.LUT P0, PT, PT, PT, PT, 0x80, 0x8 ;  /* 0x000000000008781c */ /* 0x000fe20003f0f070 */
[----:B------:R-:W-:Y:S02]  /*05e0*/  IMAD.MOV.U32 R6, RZ, RZ, R12 ;  /* 0x000000ffff067224 */ /* 0x000fe400078e000c */
[----:B------:R-:W-:-:S08]  /*05f0*/  IMAD.MOV.U32 R7, RZ, RZ, R13 ;  /* 0x000000ffff077224 */ /* 0x000fd000078e000d */
[----:B------:R-:W-:Y:S05]  /*0600*/  @!P1 BRA `(.L_x_9) ;  /* 0x0000000400d09947 */ /* 0x000fea0003800000 */
[----:B------:R-:W-:Y:S01]  /*0610*/  IADD3 R4, PT, PT, R26, -R3, RZ ;  /* 0x800000031a047210 */ /* 0x000fe20007ffe0ff */
[----:B------:R-:W-:-:S04]  /*0620*/  IMAD.MOV.U32 R9, RZ, RZ, -0x2 ;  /* 0xfffffffeff097424 */ /* 0x000fc800078e00ff */
[----:B------:R-:W-:-:S05]  /*0630*/  IMAD.WIDE R22, R4, 0x4, R10 ;  /* 0x0000000404167825 */ /* 0x000fca00078e020a */
[----:B------:R-:W2:Y:S01]  /*0640*/  ATOMG.E.CAS.STRONG.GPU PT, R9, [R22], R8, R9 ;  /* 0x00000008160973a9 */ /* 0x000ea200001ee109 */
[----:B------:R-:W-:Y:S02]  /*0650*/  IMAD.MOV.U32 R6, RZ, RZ, R12 ;  /* 0x000000ffff067224 */ /* 0x000fe400078e000c */
[----:B------:R-:W-:Y:S01]  /*0660*/  IMAD.MOV.U32 R7, RZ, RZ, R13 ;  /* 0x000000ffff077224 */ /* 0x000fe200078e000d */
[----:B--2---:R-:W-:-:S13]  /*0670*/  ISETP.NE.AND P1, PT, R9, R8, PT ;  /* 0x000000080900720c */ /* 0x004fda0003f25270 */
[----:B------:R-:W-:Y:S05]  /*0680*/  @P1 BRA `(.L_x_9) ;  /* 0x0000000400b01947 */ /* 0x000fea0003800000 */
[----:B------:R-:W-:-:S13]  /*0690*/  ISETP.NE.AND P1, PT, R8, -0x1, PT ;  /* 0xffffffff0800780c */ /* 0x000fda0003f25270 */
[----:B------:R-:W-:Y:S01]  /*06a0*/  @!P1 IMAD.WIDE R28, R0, 0x4, R10 ;  /* 0x00000004001c9825 */ /* 0x000fe200078e020a */
[----:B------:R-:W-:Y:S02]  /*06b0*/  @!P1 PLOP3.LUT P0, PT, PT, PT, PT, 0x8, 0x80 ;  /* 0x000000000080981c */ /* 0x000fe40003f0e170 */
[----:B------:R-:W-:Y:S01]  /*06c0*/  @!P1 MOV R6, R12 ;  /* 0x0000000c00069202 */ /* 0x000fe20000000f00 */
[----:B------:R-:W-:Y:S01]  /*06d0*/  @!P1 IMAD.MOV.U32 R7, RZ, RZ, R13 ;  /* 0x000000ffff079224 */ /* 0x000fe200078e000d */
[----:B------:R1:W-:Y:S04]  /*06e0*/  @!P1 STG.E desc[UR36][R28.64], R26 ;  /* 0x0000001a1c009986 */ /* 0x0003e8000c101924 */
[----:B------:R1:W-:Y:S01]  /*06f0*/  @!P1 STG.E desc[UR36][R22.64], R0 ;  /* 0x0000000016009986 */ /* 0x0003e2000c101924 */
[----:B------:R-:W-:Y:S05]  /*0700*/  @!P1 BRA `(.L_x_9) ;  /* 0x0000000400909947 */ /* 0x000fea0003800000 */
[C---:B------:R-:W-:Y:S01]  /*0710*/  ISETP.GE.AND P0, PT, R8.reuse, R5, PT ;  /* 0x000000050800720c */ /* 0x040fe20003f06270 */
[----:B------:R-:W-:Y:S03]  /*0720*/  BSSY B6, `(.L_x_10) ;  /* 0x000005b000067945 */ /* 0x000fe60003800000 */
[----:B------:R-:W-:-:S13]  /*0730*/  ISETP.LT.OR P0, PT, R8, RZ, P0 ;  /* 0x000000ff0800720c */ /* 0x000fda0000701670 */
[----:B------:R-:W-:Y:S05]  /*0740*/  @P0 BRA `(.L_x_11) ;  /* 0x0000000400600947 */ /* 0x000fea0003800000 */
[----:B------:R-:W2:Y:S02]  /*0750*/  LDC.64 R6, c[0x4][RZ] ;  /* 0x01000000ff067b82 */ /* 0x000ea40000000a00 */
.L_x_13:
[----:B---3--:R-:W3:Y:S01]  /*0760*/  S2R R10, SR_LANEID ;  /* 0x00000000000a7919 */ /* 0x008ee20000000000 */
[----:B------:R-:W-:Y:S05]  /*0770*/  YIELD ;  /* 0x0000000000007946 */ /* 0x000fea0003800000 */
[----:B------:R-:W-:Y:S02]  /*0780*/  VOTEU.ANY UR4, UPT, PT ;  /* 0x0000000000047886 */ /* 0x000fe400038e0100 */
[----:B------:R-:W-:Y:S08]  /*0790*/  FLO.U32 R9, UR4 ;  /* 0x0000000400097d00 */ /* 0x000ff000080e0000 */
[----:B------:R-:W4:Y:S02]  /*07a0*/  POPC R2, UR4 ;  /* 0x0000000400027d09 */ /* 0x000f240008000000 */
[----:B----4-:R-:W-:Y:S01]  /*07b0*/  IMAD R5, R2, -0x5, RZ ;  /* 0xfffffffb02057824 */ /* 0x010fe200078e02ff */
[----:B---3--:R-:W-:-:S13]  /*07c0*/  ISETP.EQ.U32.AND P0, PT, R9, R10, PT ;  /* 0x0000000a0900720c */ /* 0x008fda0003f02070 */
[----:B0-2---:R-:W2:Y:S01]  /*07d0*/  @P0 ATOMG.E.ADD.STRONG.GPU PT, R14, desc[UR36][R6.64], R5 ;  /* 0x80000005060e09a8 */ /* 0x005ea200081ef124 */
[----:B------:R-:W0:Y:S02]  /*07e0*/  S2R R3, SR_LTMASK ;  /* 0x0000000000037919 */ /* 0x000e240000003900 */
[----:B0-----:R-:W-:Y:S02]  /*07f0*/  LOP3.LUT R11, R3, UR4, RZ, 0xc0, !PT ;  /* 0x00000004030b7c12 */ /* 0x001fe4000f8ec0ff */
[----:B------:R-:W0:Y:S04]  /*0800*/  LDC R3, c[0x0][0x3c4] ;  /* 0x0000f100ff037b82 */ /* 0x000e280000000800 */
[----:B------:R-:W3:Y:S01]  /*0810*/  POPC R11, R11 ;  /* 0x0000000b000b7309 */ /* 0x000ee20000000000 */
[----:B--2---:R-:W3:Y:S02]  /*0820*/  SHFL.IDX PT, R2, R14, R9, 0x1f ;  /* 0x00001f090e027589 */ /* 0x004ee400000e0000 */
[----:B---3--:R-:W-:-:S04]  /*0830*/  IMAD R2, R11, -0x5, R2 ;  /* 0xfffffffb0b027824 */ /* 0x008fc800078e0202 */
[----:B------:R-:W-:-:S05]  /*0840*/  VIADD R10, R2, 0xfffffffc ;  /* 0xfffffffc020a7836 */ /* 0x000fca0000000000 */
[----:B0-----:R-:W-:-:S13]  /*0850*/  ISETP.GE.AND P0, PT, R10, R3, PT ;  /* 0x000000030a00720c */ /* 0x001fda0003f06270 */
[----:B------:R-:W-:Y:S05]  /*0860*/  @!P0 BREAK B6 ;  /* 0x0000000000068942 */ /* 0x000fea0003800000 */
[----:B------:R-:W-:Y:S05]  /*0870*/  @!P0 BREAK B7 ;  /* 0x0000000000078942 */ /* 0x000fea0003800000 */
[----:B------:R-:W-:Y:S05]  /*0880*/  @!P0 BRA `(.L_x_12) ;  /* 0x0000000400408947 */ /* 0x000fea0003800000 */
[----:B------:R-:W0:Y:S01]  /*0890*/  LDCU.64 UR4, c[0x0][0x3b8] ;  /* 0x00007700ff0477ac */ /* 0x000e220008000a00 */
[----:B------:R-:W2:Y:S01]  /*08a0*/  LDC.64 R14, c[0x0][0x380] ;  /* 0x0000e000ff0e7b82 */ /* 0x000ea20000000a00 */
[----:B------:R-:W-:Y:S01]  /*08b0*/  IMAD.MOV.U32 R5, RZ, RZ, -0x1 ;  /* 0xffffffffff057424 */ /* 0x000fe200078e00ff */
[----:B0-----:R-:W-:Y:S01]  /*08c0*/  MOV R11, UR5 ;  /* 0x00000005000b7c02 */ /* 0x001fe20008000f00 */
[----:B------:R-:W-:-:S04]  /*08d0*/  IMAD.U32 R10, RZ, RZ, UR4 ;  /* 0x00000004ff0a7e24 */ /* 0x000fc8000f8e00ff */
[----:B-1----:R-:W-:-:S04]  /*08e0*/  IMAD.WIDE R28, R2, 0x4, R10 ;  /* 0x00000004021c7825 */ /* 0x002fc800078e020a */
[----:B--2---:R-:W-:Y:S01]  /*08f0*/  IMAD.WIDE.U32 R14, R8, 0x8, R14 ;  /* 0x00000008080e7825 */ /* 0x004fe200078e000e */
[----:B------:R-:W-:Y:S04]  /*0900*/  STG.E desc[UR36][R28.64], R5 ;  /* 0x000000051c007986 */ /* 0x000fe8000c101924 */
[----:B------:R-:W-:Y:S04]  /*0910*/  STG.E desc[UR36][R28.64+-0x4], R5 ;  /* 0xfffffc051c007986 */ /* 0x000fe8000c101924 */
[----:B------:R-:W-:Y:S04]  /*0920*/  STG.E desc[UR36][R28.64+-0x8], R5 ;  /* 0xfffff8051c007986 */ /* 0x000fe8000c101924 */
[----:B------:R-:W-:Y:S04]  /*0930*/  STG.E desc[UR36][R28.64+-0xc], R5 ;  /* 0xfffff4051c007986 */ /* 0x000fe8000c101924 */
[----:B------:R0:W-:Y:S04]  /*0940*/  STG.E desc[UR36][R28.64+-0x10], R26 ;  /* 0xfffff01a1c007986 */ /* 0x0001e8000c101924 */
[----:B------:R1:W2:Y:S01]  /*0950*/  LDG.E.64 R22, desc[UR36][R14.64] ;  /* 0x000000240e167981 */ /* 0x0002a2000c1e1b00 */
[----:B0-----:R-:W-:Y:S01]  /*0960*/  DADD R28, R18, R20 ;  /* 0x00000000121c7229 */ /* 0x001fe20000000014 */
[----:B-1----:R-:W0:Y:S07]  /*0970*/  LDC.64 R14, c[0x0][0x388] ;  /* 0x0000e200ff0e7b82 */ /* 0x002e2e0000000a00 */
[----:B------:R-:W-:-:S08]  /*0980*/  DMUL R28, R28, 0.5 ;  /* 0x3fe000001c1c7828 */ /* 0x000fd00000000000 */
[----:B--2---:R-:W-:Y:S01]  /*0990*/  DSETP.GTU.AND P1, PT, R22, R28, PT ;  /* 0x0000001c1600722a */ /* 0x004fe20003f2c000 */
[----:B0-----:R-:W-:-:S05]  /*09a0*/  IMAD.WIDE.U32 R22, R8, 0x8, R14 ;  /* 0x0000000808167825 */ /* 0x001fca00078e000e */
[----:B------:R0:W2:Y:S01]  /*09b0*/  LDG.E.64 R26, desc[UR36][R22.64] ;  /* 0x00000024161a7981 */ /* 0x0000a2000c1e1b00 */
[----:B------:R-:W-:-:S07]  /*09c0*/  VIADD R5, R2, 0xfffffffe ;  /* 0xfffffffe02057836 */ /* 0x000fce0000000000 */
[----:B------:R-:W-:Y:S01]  /*09d0*/  @P1 IMAD.MOV R5, RZ, RZ, R2 ;  /* 0x000000ffff051224 */ /* 0x000fe200078e0202 */
[----:B0-----:R-:W-:-:S04]  /*09e0*/  DADD R22, R12, R24 ;  /* 0x000000000c167229 */ /* 0x001fc80000000018 */
[----:B------:R-:W-:-:S04]  /*09f0*/  IADD3 R9, PT, PT, R5, -0x1, RZ ;  /* 0xffffffff05097810 */ /* 0x000fc80007ffe0ff */
[----:B------:R-:W-:Y:S01]  /*0a00*/  DMUL R22, R22, 0.5 ;  /* 0x3fe0000016167828 */ /* 0x000fe20000000000 */
[----:B------:R-:W-:-:S07]  /*0a10*/  IMAD.WIDE R14, R0, 0x8, R14 ;  /* 0x00000008000e7825 */ /* 0x000fce00078e020e */
[----:B--2---:R-:W-:Y:S01]  /*0a20*/  DSETP.GT.AND P0, PT, R26, R22, PT ;  /* 0x000000161a00722a */ /* 0x004fe20003f04000 */
[----:B------:R-:W-:-:S05]  /*0a30*/  IMAD.WIDE.U32 R26, R8, 0x4, R10 ;  /* 0x00000004081a7825 */ /* 0x000fca00078e000a */
[----:B------:R0:W-:Y:S08]  /*0a40*/  STG.E desc[UR36][R26.64], R2 ;  /* 0x000000021a007986 */ /* 0x0001f0000c101924 */
[----:B------:R-:W-:-:S04]  /*0a50*/  @!P0 IMAD.MOV R9, RZ, RZ, R5 ;  /* 0x000000ffff098224 */ /* 0x000fc800078e0205 */
[----:B0-----:R-:W-:-:S05]  /*0a60*/  IMAD.WIDE R26, R9, 0x4, R10 ;  /* 0x00000004091a7825 */ /* 0x001fca00078e020a */
[----:B------:R0:W-:Y:S04]  /*0a70*/  STG.E desc[UR36][R26.64], R8 ;  /* 0x000000081a007986 */ /* 0x0001e8000c101924 */
[----:B0-----:R-:W2:Y:S04]  /*0a80*/  LDG.E.64 R8, desc[UR36][R16.64] ;  /* 0x0000002410087981 */ /* 0x001ea8000c1e1b00 */
[----:B------:R-:W3:Y:S01]  /*0a90*/  LDG.E.64 R26, desc[UR36][R14.64] ;  /* 0x000000240e1a7981 */ /* 0x000ee2000c1e1b00 */
[----:B--2---:R-:W-:Y:S02]  /*0aa0*/  DSETP.GTU.AND P0, PT, R8, R28, PT ;  /* 0x0000001c0800722a */ /* 0x004fe40003f0c000 */
[----:B---3--:R-:W-:-:S04]  /*0ab0*/  DSETP.GT.AND P1, PT, R26, R22, PT ;  /* 0x000000161a00722a */ /* 0x008fc80003f24000 */
[----:B------:R-:W-:Y:S02]  /*0ac0*/  SEL R9, RZ, 0x2, P0 ;  /* 0x00000002ff097807 */ /* 0x000fe40000000000 */
[----:B------:R-:W-:Y:S02]  /*0ad0*/  FSEL R18, R18, R28, P0 ;  /* 0x0000001c12127208 */ /* 0x000fe40000000000 */
[----:B------:R-:W-:Y:S02]  /*0ae0*/  SEL R8, RZ, 0x1, !P1 ;  /* 0x00000001ff087807 */ /* 0x000fe40004800000 */
[----:B------:R-:W-:Y:S02]  /*0af0*/  FSEL R19, R19, R29, P0 ;  /* 0x0000001d13137208 */ /* 0x000fe40000000000 */
[----:B------:R-:W-:Y:S01]  /*0b00*/  FSEL R20, R28, R20, P0 ;  /* 0x000000141c147208 */ /* 0x000fe20000000000 */
[----:B------:R-:W-:Y:S01]  /*0b10*/  IMAD.IADD R9, R9, 0x1, R8 ;  /* 0x0000000109097824 */ /* 0x000fe200078e0208 */
[----:B------:R-:W-:-:S03]  /*0b20*/  FSEL R21, R29, R21, P0 ;  /* 0x000000151d157208 */ /* 0x000fc60000000000 */
[----:B------:R-:W-:Y:S01]  /*0b30*/  IMAD.IADD R5, R2, 0x1, -R9 ;  /* 0x0000000102057824 */ /* 0x000fe200078e0a09 */
[----:B------:R-:W-:Y:S02]  /*0b40*/  FSEL R25, R23, R25, P1 ;  /* 0x0000001917197208 */ /* 0x000fe40000800000 */
[----:B------:R-:W-:Y:S01]  /*0b50*/  FSEL R13, R13, R23, P1 ;  /* 0x000000170d0d7208 */ /* 0x000fe20000800000 */
[----:B------:R-:W-:Y:S01]  /*0b60*/  IMAD.WIDE R26, R5, 0x4, R10 ;  /* 0x00000004051a7825 */ /* 0x000fe200078e020a */
[----:B------:R-:W-:-:S04]  /*0b70*/  MOV R23, 0xfffffffe ;  /* 0xfffffffe00177802 */ /* 0x000fc80000000f00 */
[----:B------:R-:W2:Y:S01]  /*0b80*/  LDG.E R8, desc[UR36][R26.64] ;  /* 0x000000241a087981 */ /* 0x000ea2000c1e1900 */
[----:B------:R-:W-:Y:S02]  /*0b90*/  FSEL R24, R22, R24, P1 ;  /* 0x0000001816187208 */ /* 0x000fe40000800000 */
[----:B------:R-:W-:Y:S01]  /*0ba0*/  FSEL R12, R12, R22, P1 ;  /* 0x000000160c0c7208 */ /* 0x000fe20000800000 */
[----:B------:R0:W-:Y:S01]  /*0bb0*/  STG.E desc[UR36][R26.64], R23 ;  /* 0x000000171a007986 */ /* 0x0001e2000c101924 */
[----:B------:R-:W-:Y:S01]  /*0bc0*/  @!PT LDS RZ, [RZ] ;  /* 0x00000000fffff984 */ /* 0x000fe20000000800 */
[----:B------:R-:W-:Y:S01]  /*0bd0*/  @!PT LDS RZ, [RZ] ;  /* 0x00000000fffff984 */ /* 0x000fe20000000800 */
[----:B------:R-:W-:Y:S01]  /*0be0*/  @!PT LDS RZ, [RZ] ;  /* 0x00000000fffff984 */ /* 0x000fe20000000800 */
[----:B------:R-:W-:Y:S01]  /*0bf0*/  @!PT LDS RZ, [RZ] ;  /* 0x00000000fffff984 */ /* 0x000fe20000000800 */
[----:B------:R-:W-:-:S00]  /*0c00*/  MEMBAR.ALL.CTA ;  /* 0x0000000000007992 */ /* 0x000fc00000008000 */
[----:B------:R-:W-:Y:S06]  /*0c10*/  MEMBAR.SC.GPU ;  /* 0x0000000000007992 */ /* 0x000fec0000002000 */
[----:B------:R-:W-:-:S00]  /*0c20*/  ERRBAR ;  /* 0x00000000000079ab */ /* 0x000fc00000000000 */
[----:B------:R-:W-:Y:S06]  /*0c30*/  CGAERRBAR ;  /* 0x00000000000075ab */ /* 0x000fec0000000000 */
[----:B------:R-:W-:Y:S01]  /*0c40*/  CCTL.IVALL ;  /* 0x00000000ff00798f */ /* 0x000fe20002000000 */
[----:B0-----:R-:W-:Y:S01]  /*0c50*/  IMAD.WIDE R22, R4, 0x4, R10 ;  /* 0x0000000404167825 */ /* 0x001fe200078e020a */
[C---:B--2---:R-:W-:Y:S02]  /*0c60*/  ISETP.GE.AND P0, PT, R8.reuse, R3, PT ;  /* 0x000000030800720c */ /* 0x044fe40003f06270 */
[----:B------:R-:W-:Y:S01]  /*0c70*/  ISETP.GT.AND P1, PT, R8, -0x1, PT ;  /* 0xffffffff0800780c */ /* 0x000fe20003f24270 */
[----:B------:R-:W-:Y:S01]  /*0c80*/  IMAD.MOV.U32 R3, RZ, RZ, R9 ;  /* 0x000000ffff037224 */ /* 0x000fe200078e0009 */
[----:B------:R3:W-:Y:S01]  /*0c90*/  STG.E desc[UR36][R22.64], R2 ;  /* 0x0000000216007986 */ /* 0x0007e2000c101924 */
[----:B------:R-:W-:Y:S01]  /*0ca0*/  IMAD.MOV.U32 R26, RZ, RZ, R2 ;  /* 0x000000ffff1a7224 */ /* 0x000fe200078e0002 */
[----:B------:R-:W-:-:S09]  /*0cb0*/  MOV R4, R5 ;  /* 0x0000000500047202 */ /* 0x000fd20000000f00 */
[----:B------:R-:W-:Y:S05]  /*0cc0*/  @!P0 BRA P1, `(.L_x_13) ;  /* 0xfffffff800a48947 */ /* 0x000fea000083ffff */
.L_x_11:
[----:B------:R-:W-:Y:S05]  /*0cd0*/  BSYNC B6 ;  /* 0x0000000000067941 */ /* 0x000fea0003800000 */
.L_x_10:
[----:B------:R-:W-:Y:S01]  /*0ce0*/  IMAD.WIDE R8, R0, 0x4, R10 ;  /* 0x0000000400087825 */ /* 0x000fe200078e020a */
[----:B------:R-:W-:-:S03]  /*0cf0*/  PLOP3.LUT P0, PT, PT, PT, PT, 0x8, 0x80 ;  /* 0x000000000080781c */ /* 0x000fc60003f0e170 */
[----:B------:R-:W-:Y:S01]  /*0d00*/  IMAD.WIDE R4, R4, 0x4, R10 ;  /* 0x0000000404047825 */ /* 0x000fe200078e020a */
[----:B------:R2:W-:Y:S03]  /*0d10*/  STG.E desc[UR36][R8.64], R26 ;  /* 0x0000001a08007986 */ /* 0x0005e6000c101924 */
[----:B------:R-:W-:Y:S01]  /*0d20*/  IMAD.MOV.U32 R6, RZ, RZ, R12 ;  /* 0x000000ffff067224 */ /* 0x000fe200078e000c */
[----:B------:R2:W-:Y:S01]  /*0d30*/  STG.E desc[UR36][R4.64], R0 ;  /* 0x0000000004007986 */ /* 0x0005e2000c101924 */
[----:B------:R-:W-:-:S07]  /*0d40*/  IMAD.MOV.U32 R7, RZ, RZ, R13 ;  /* 0x000000ffff077224 */ /* 0x000fce00078e000d */
.L_x_9:
[----:B------:R-:W-:Y:S05]  /*0d50*/  BSYNC B7 ;  /* 0x0000000000077941 */ /* 0x000fea0003800000 */
.L_x_8:
[----:B------:R-:W-:Y:S01]  /*0d60*/  PLOP3.LUT P1, PT, PT, PT, PT, 0x80, 0x8 ;  /* 0x000000000008781c */ /* 0x000fe20003f2f070 */
[----:B------:R-:W-:-:S12]  /*0d70*/  @P0 BRA `(.L_x_14) ;  /* 0xfffffff400140947 */ /* 0x000fd8000383ffff */
[----:B------:R-:W-:Y:S05]  /*0d80*/  EXIT ;  /* 0x000000000000794d */ /* 0x000fea0003800000 */
.L_x_12:
[----:B------:R-:W-:Y:S05]  /*0d90*/  BSYNC B0 ;  /* 0x0000000000007941 */ /* 0x000fea0003800000 */
.L_x_2:
[----:B-1----:R-:W-:Y:S01]  /*0da0*/  MOV R0, 0x20 ;  /* 0x0000002000007802 */ /* 0x002fe20000000f00 */
[----:B------:R-:W0:Y:S01]  /*0db0*/  LDCU.64 UR4, c[0x4][0x18] ;  /* 0x01000300ff0477ac */ /* 0x000e220008000a00 */
[----:B------:R-:W-:Y:S02]  /*0dc0*/  CS2R R6, SRZ ;  /* 0x0000000000067805 */ /* 0x000fe4000001ff00 */
[----:B------:R1:W2:Y:S01]  /*0dd0*/  LDC.64 R2, c[0x4][R0] ;  /* 0x0100000000027b82 */ /* 0x0002a20000000a00 */
[----:B0-----:R-:W-:Y:S01]  /*0de0*/  MOV R4, UR4 ;  /* 0x0000000400047c02 */ /* 0x001fe20008000f00 */
[----:B-1----:R-:W-:-:S07]  /*0df0*/  IMAD.U32 R5, RZ, RZ, UR5 ;  /* 0x00000005ff057e24 */ /* 0x002fce000f8e00ff */
[----:B------:R-:W-:-:S07]  /*0e00*/  LEPC R20, `(.L_x_15) ;  /* 0x000000001014794e */ /* 0x000fce0000000000 */
[----:B--2---:R-:W-:Y:S05]  /*0e10*/  CALL.ABS.NOINC R2 ;  /* 0x0000000002007343 */ /* 0x004fea0003c00000 */
.L_x_15:
[----:B------:R-:W-:Y:S05]  /*0e20*/  EXIT ;  /* 0x000000000000794d */ /* 0x000fea0003800000 */
.L_x_16:
        /* <DEDUP_REMOVED lines=13> */
.L_x_40:


//--------------------- .text._Z19calculateCenterMassPiPdS0_S0_d --------------------------
	.section	.text._Z19calculateCenterMassPiPdS0_S0_d,"ax",@progbits
	.align	128
        .global         _Z19calculateCenterMassPiPdS0_S0_d
        .type           _Z19calculateCenterMassPiPdS0_S0_d,@function
        .size           _Z19calculateCenterMassPiPdS0_S0_d,(.L_x_37 - _Z19calculateCenterMassPiPdS0_S0_d)
        .other          _Z19calculateCenterMassPiPdS0_S0_d,@"STO_CUDA_ENTRY STV_DEFAULT"
_Z19calculateCenterMassPiPdS0_S0_d:
.text._Z19calculateCenterMassPiPdS0_S0_d:
[----:B------:R-:W0:Y:S01]  /*0000*/  LDC R1, c[0x0][0x37c] ;  /* 0x0000df00ff017b82 */ /* 0x000e220000000800 */
[----:B------:R-:W1:Y:S01]  /*0010*/  S2R R3, SR_TID.X ;  /* 0x0000000000037919 */ /* 0x000e620000002100 */
[----:B------:R-:W2:Y:S01]  /*0020*/  LDCU UR5, c[0x0][0x2fc] ;  /* 0x00005f80ff0577ac */ /* 0x000ea20008000800 */
[----:B0-----:R-:W-:Y:S01]  /*0030*/  VIADD R1, R1, 0xfffffff0 ;  /* 0xfffffff001017836 */ /* 0x001fe20000000000 */
[----:B------:R-:W1:Y:S01]  /*0040*/  S2R R0, SR_CTAID.X ;  /* 0x0000000000007919 */ /* 0x000e620000002500 */
[----:B------:R-:W1:Y:S01]  /*0050*/  LDCU UR4, c[0x0][0x360] ;  /* 0x00006c00ff0477ac */ /* 0x000e620008000800 */
[----:B------:R-:W0:Y:S01]  /*0060*/  LDCU.64 UR6, c[0x0][0x3a0] ;  /* 0x00007400ff0677ac */ /* 0x000e220008000a00 */
[----:B-1----:R-:W-:Y:S01]  /*0070*/  IMAD R3, R0, UR4, R3 ;  /* 0x0000000400037c24 */ /* 0x002fe2000f8e0203 */
[----:B------:R-:W1:Y:S03]  /*0080*/  LDCU UR4, c[0x0][0x2f8] ;  /* 0x00005f00ff0477ac */ /* 0x000e660008000800 */
[----:B------:R-:W0:Y:S02]  /*0090*/  I2F.F64 R4, R3 ;  /* 0x0000000300047312 */ /* 0x000e240000201c00 */
[----:B0-----:R-:W-:Y:S01]  /*00a0*/  DSETP.GE.AND P0, PT, R4, UR6, PT ;  /* 0x0000000604007e2a */ /* 0x001fe2000bf06000 */
[----:B-1----:R-:W-:-:S05]  /*00b0*/  IADD3 R18, P1, PT, R1, UR4, RZ ;  /* 0x0000000401127c10 */ /* 0x002fca000ff3e0ff */
[----:B--2---:R-:W-:-:S08]  /*00c0*/  IMAD.X R2, RZ, RZ, UR5, P1 ;  /* 0x00000005ff027e24 */ /* 0x004fd000088e06ff */
[----:B------:R-:W-:Y:S05]  /*00d0*/  @P0 EXIT ;  /* 0x000000000000094d */ /* 0x000fea0003800000 */
[----:B------:R-:W0:Y:S01]  /*00e0*/  LDC.64 R4, c[0x0][0x380] ;  /* 0x0000e000ff047b82 */ /* 0x000e220000000a00 */
[----:B------:R-:W1:Y:S01]  /*00f0*/  LDCU.64 UR36, c[0x0][0x358] ;  /* 0x00006b00ff2477ac */ /* 0x000e620008000a00 */
[----:B0-----:R-:W-:-:S05]  /*0100*/  IMAD.WIDE R4, R3, 0x4, R4 ;  /* 0x0000000403047825 */ /* 0x001fca00078e0204 */
[----:B-1----:R0:W5:Y:S02]  /*0110*/  LDG.E R0, desc[UR36][R4.64] ;  /* 0x0000002404007981 */ /* 0x002164000c1e1900 */
.L_x_30:
[----:B------:R-:W1:Y:S08]  /*0120*/  LDC.64 R16, c[0x0][0x380] ;  /* 0x0000e000ff107b82 */ /* 0x000e700000000a00 */
[----:B------:R-:W2:Y:S08]  /*0130*/  LDC.64 R6, c[0x0][0x388] ;  /* 0x0000e200ff067b82 */ /* 0x000eb00000000a00 */
[----:B------:R-:W3:Y:S01]  /*0140*/  LDC.64 R12, c[0x0][0x398] ;  /* 0x0000e600ff0c7b82 */ /* 0x000ee20000000a00 */
[----:B-1---5:R-:W-:-:S07]  /*0150*/  IMAD.WIDE R16, R0, 0x4, R16 ;  /* 0x0000000400107825 */ /* 0x022fce00078e0210 */
[----:B------:R-:W1:Y:S01]  /*0160*/  LDC.64 R10, c[0x0][0x390] ;  /* 0x0000e400ff0a7b82 */ /* 0x000e620000000a00 */
[----:B------:R-:W4:Y:S01]  /*0170*/  LDG.E R23, desc[UR36][R16.64] ;  /* 0x0000002410177981 */ /* 0x000f22000c1e1900 */
[----:B------:R-:W-:Y:S01]  /*0180*/  BSSY.RECONVERGENT B0, `(.L_x_17) ;  /* 0x0000010000007945 */ /* 0x000fe20003800200 */
[----:B------:R-:W-:Y:S02]  /*0190*/  CS2R R8, SRZ ;  /* 0x0000000000087805 */ /* 0x000fe4000001ff00 */
[----:B------:R-:W-:Y:S02]  /*01a0*/  CS2R R14, SRZ ;  /* 0x00000000000e7805 */ /* 0x000fe4000001ff00 */
[----:B0-----:R-:W-:Y:S02]  /*01b0*/  CS2R R4, SRZ ;  /* 0x0000000000047805 */ /* 0x001fe4000001ff00 */
[----:B----4-:R-:W-:-:S13]  /*01c0*/  ISETP.NE.AND P0, PT, R23, -0x1, PT ;  /* 0xffffffff1700780c */ /* 0x010fda0003f05270 */
[----:B-123--:R-:W-:Y:S05]  /*01d0*/  @!P0 BRA `(.L_x_18) ;  /* 0x0000000000288947 */ /* 0x00efea0003800000 */
[----:B------:R-:W-:-:S05]  /*01e0*/  IMAD.WIDE R4, R23, 0x8, R12 ;  /* 0x0000000817047825 */ /* 0x000fca00078e020c */
[----:B------:R-:W2:Y:S02]  /*01f0*/  LDG.E.64 R8, desc[UR36][R4.64] ;  /* 0x0000002404087981 */ /* 0x000ea4000c1e1b00 */
[----:B--2---:R-:W-:-:S14]  /*0200*/  DSETP.NEU.AND P0, PT, R8, RZ, PT ;  /* 0x000000ff0800722a */ /* 0x004fdc0003f0d000 */
[----:B------:R-:W-:Y:S05]  /*0210*/  @!P0 EXIT ;  /* 0x000000000000894d */ /* 0x000fea0003800000 */
[----:B------:R-:W-:-:S04]  /*0220*/  IMAD.WIDE R20, R23, 0x8, R6 ;  /* 0x0000000817147825 */ /* 0x000fc800078e0206 */
[----:B------:R-:W-:Y:S02]  /*0230*/  IMAD.WIDE R22, R23, 0x8, R10 ;  /* 0x0000000817167825 */ /* 0x000fe400078e020a */
[----:B------:R-:W2:Y:S04]  /*0240*/  LDG.E.64 R20, desc[UR36][R20.64] ;  /* 0x0000002414147981 */ /* 0x000ea8000c1e1b00 */
[----:B------:R-:W3:Y:S01]  /*0250*/  LDG.E.64 R22, desc[UR36][R22.64] ;  /* 0x0000002416167981 */ /* 0x000ee2000c1e1b00 */
[C---:B--2---:R-:W-:Y:S02]  /*0260*/  DFMA R14, R8.reuse, R20, RZ ;  /* 0x00000014080e722b */ /* 0x044fe400000000ff */
[----:B---3--:R-:W-:-:S11]  /*0270*/  DFMA R4, R8, R22, RZ ;  /* 0x000000160804722b */ /* 0x008fd600000000ff */
.L_x_18:
[----:B------:R-:W-:Y:S05]  /*0280*/  BSYNC.RECONVERGENT B0 ;  /* 0x0000000000007941 */ /* 0x000fea0003800200 */
.L_x_17:
[----:B------:R-:W2:Y:S01]  /*0290*/  LDG.E R25, desc[UR36][R16.64+-0x4] ;  /* 0xfffffc2410197981 */ /* 0x000ea2000c1e1900 */
[----:B------:R-:W-:Y:S01]  /*02a0*/  BSSY.RECONVERGENT B0, `(.L_x_19) ;  /* 0x000000e000007945 */ /* 0x000fe20003800200 */
[----:B--2---:R-:W-:-:S13]  /*02b0*/  ISETP.NE.AND P0, PT, R25, -0x1, PT ;  /* 0xffffffff1900780c */ /* 0x004fda0003f05270 */
[----:B------:R-:W-:Y:S05]  /*02c0*/  @!P0 BRA `(.L_x_20) ;  /* 0x00000000002c8947 */ /* 0x000fea0003800000 */
[----:B------:R-:W-:-:S06]  /*02d0*/  IMAD.WIDE R20, R25, 0x8, R12 ;  /* 0x0000000819147825 */ /* 0x000fcc00078e020c */
[----:B------:R-:W2:Y:S02]  /*02e0*/  LDG.E.64 R20, desc[UR36][R20.64] ;  /* 0x0000002414147981 */ /* 0x000ea4000c1e1b00 */
[----:B--2---:R-:W-:-:S14]  /*02f0*/  DSETP.NEU.AND P0, PT, R20, RZ, PT ;  /* 0x000000ff1400722a */ /* 0x004fdc0003f0d000 */
[----:B------:R-:W-:Y:S05]  /*0300*/  @!P0 EXIT ;  /* 0x000000000000894d */ /* 0x000fea0003800000 */
[----:B------:R-:W-:-:S04]  /*0310*/  IMAD.WIDE R22, R25, 0x8, R6 ;  /* 0x0000000819167825 */ /* 0x000fc800078e0206 */
[----:B------:R-:W-:Y:S02]  /*0320*/  IMAD.WIDE R24, R25, 0x8, R10 ;  /* 0x0000000819187825 */ /* 0x000fe400078e020a */
[----:B------:R-:W2:Y:S04]  /*0330*/  LDG.E.64 R22, desc[UR36][R22.64] ;  /* 0x0000002416167981 */ /* 0x000ea8000c1e1b00 */
[----:B------:R-:W3:Y:S01]  /*0340*/  LDG.E.64 R24, desc[UR36][R24.64] ;  /* 0x0000002418187981 */ /* 0x000ee2000c1e1b00 */
[----:B------:R-:W-:Y:S02]  /*0350*/  DADD R8, R8, R20 ;  /* 0x0000000008087229 */ /* 0x000fe40000000014 */
[C---:B--2---:R-:W-:Y:S02]  /*0360*/  DFMA R14, R20.reuse, R22, R14 ;  /* 0x00000016140e722b */ /* 0x044fe4000000000e */
[----:B---3--:R-:W-:-:S11]  /*0370*/  DFMA R4, R20, R24, R4 ;  /* 0x000000181404722b */ /* 0x008fd60000000004 */
.L_x_20:
[----:B------:R-:W-:Y:S05]  /*0380*/  BSYNC.RECONVERGENT B0 ;  /* 0x0000000000007941 */ /* 0x000fea0003800200 */
.L_x_19:
        /* <DEDUP_REMOVED lines=15> */
.L_x_22:
[----:B------:R-:W-:Y:S05]  /*0480*/  BSYNC.RECONVERGENT B0 ;  /* 0x0000000000007941 */ /* 0x000fea0003800200 */
.L_x_21:
        /* <DEDUP_REMOVED lines=15> */
.L_x_24:
[----:B------:R-:W-:Y:S05]  /*0580*/  BSYNC.RECONVERGENT B0 ;  /* 0x0000000000007941 */ /* 0x000fea0003800200 */
.L_x_23:
[----:B------:R-:W0:Y:S01]  /*0590*/  MUFU.RCP64H R11, R9 ;  /* 0x00000009000b7308 */ /* 0x000e220000001800 */
[----:B------:R-:W-:Y:S01]  /*05a0*/  IMAD.MOV.U32 R10, RZ, RZ, 0x1 ;  /* 0x00000001ff0a7424 */ /* 0x000fe200078e00ff */
[----:B------:R-:W-:Y:S01]  /*05b0*/  FSETP.GEU.AND P1, PT, |R15|, 6.5827683646048100446e-37, PT ;  /* 0x036000000f00780b */ /* 0x000fe20003f2e200 */
[----:B------:R-:W-:Y:S04]  /*05c0*/  BSSY.RECONVERGENT B0, `(.L_x_25) ;  /* 0x0000012000007945 */ /* 0x000fe80003800200 */
[----:B0-----:R-:W-:-:S08]  /*05d0*/  DFMA R12, R10, -R8, 1 ;  /* 0x3ff000000a0c742b */ /* 0x001fd00000000808 */
[----:B------:R-:W-:-:S08]  /*05e0*/  DFMA R12, R12, R12, R12 ;  /* 0x0000000c0c0c722b */ /* 0x000fd0000000000c */
[----:B------:R-:W-:-:S08]  /*05f0*/  DFMA R12, R10, R12, R10 ;  /* 0x0000000c0a0c722b */ /* 0x000fd0000000000a */
[----:B------:R-:W-:-:S08]  /*0600*/  DFMA R10, R12, -R8, 1 ;  /* 0x3ff000000c0a742b */ /* 0x000fd00000000808 */
[----:B------:R-:W-:-:S08]  /*0610*/  DFMA R10, R12, R10, R12 ;  /* 0x0000000a0c0a722b */ /* 0x000fd0000000000c */
[----:B------:R-:W-:-:S08]  /*0620*/  DMUL R12, R10, R14 ;  /* 0x0000000e0a0c7228 */ /* 0x000fd00000000000 */
[----:B------:R-:W-:-:S08]  /*0630*/  DFMA R20, R12, -R8, R14 ;  /* 0x800000080c14722b */ /* 0x000fd0000000000e */
[----:B------:R-:W-:-:S10]  /*0640*/  DFMA R10, R10, R20, R12 ;  /* 0x000000140a0a722b */ /* 0x000fd4000000000c */
[----:B------:R-:W-:-:S05]  /*0650*/  FFMA R3, RZ, R9, R11 ;  /* 0x00000009ff037223 */ /* 0x000fca000000000b */
[----:B------:R-:W-:-:S13]  /*0660*/  FSETP.GT.AND P0, PT, |R3|, 1.469367938527859385e-39, PT ;  /* 0x001000000300780b */ /* 0x000fda0003f04200 */
[----:B------:R-:W-:Y:S05]  /*0670*/  @P0 BRA P1, `(.L_x_26) ;  /* 0x0000000000180947 */ /* 0x000fea0000800000 */
[----:B------:R-:W-:Y:S01]  /*0680*/  IMAD.MOV.U32 R10, RZ, RZ, R14 ;  /* 0x000000ffff0a7224 */ /* 0x000fe200078e000e */
[----:B------:R-:W-:Y:S01]  /*0690*/  MOV R28, 0x6e0 ;  /* 0x000006e0001c7802 */ /* 0x000fe20000000f00 */
[----:B------:R-:W-:Y:S02]  /*06a0*/  IMAD.MOV.U32 R11, RZ, RZ, R15 ;  /* 0x000000ffff0b7224 */ /* 0x000fe400078e000f */
[----:B------:R-:W-:Y:S02]  /*06b0*/  IMAD.MOV.U32 R14, RZ, RZ, R8 ;  /* 0x000000ffff0e7224 */ /* 0x000fe400078e0008 */
[----:B------:R-:W-:-:S07]  /*06c0*/  IMAD.MOV.U32 R15, RZ, RZ, R9 ;  /* 0x000000ffff0f7224 */ /* 0x000fce00078e0009 */
[----:B------:R-:W-:Y:S05]  /*06d0*/  CALL.REL.NOINC `($__internal_0_$__cuda_sm20_div_rn_f64_full) ;  /* 0x0000000000c07944 */ /* 0x000fea0003c00000 */
.L_x_26:
[----:B------:R-:W-:Y:S05]  /*06e0*/  BSYNC.RECONVERGENT B0 ;  /* 0x0000000000007941 */ /* 0x000fea0003800200 */
.L_x_25:
[----:B------:R-:W0:Y:S01]  /*06f0*/  MUFU.RCP64H R13, R9 ;  /* 0x00000009000d7308 */ /* 0x000e220000001800 */
[----:B------:R-:W-:Y:S01]  /*0700*/  IMAD.MOV.U32 R12, RZ, RZ, 0x1 ;  /* 0x00000001ff0c7424 */ /* 0x000fe200078e00ff */
[----:B------:R-:W-:Y:S01]  /*0710*/  FSETP.GEU.AND P1, PT, |R5|, 6.5827683646048100446e-37, PT ;  /* 0x036000000500780b */ /* 0x000fe20003f2e200 */
[----:B------:R-:W-:Y:S01]  /*0720*/  IMAD.WIDE R6, R0, 0x8, R6 ;  /* 0x0000000800067825 */ /* 0x000fe200078e0206 */
[----:B------:R-:W-:Y:S04]  /*0730*/  BSSY.RECONVERGENT B0, `(.L_x_27) ;  /* 0x0000015000007945 */ /* 0x000fe80003800200 */
[----:B------:R1:W-:Y:S01]  /*0740*/  STG.E.64 desc[UR36][R6.64], R10 ;  /* 0x0000000a06007986 */ /* 0x0003e2000c101b24 */
        /* <DEDUP_REMOVED lines=10> */
[----:B-1----:R-:W-:Y:S05]  /*07f0*/  @P0 BRA P1, `(.L_x_28) ;  /* 0x0000000000200947 */ /* 0x002fea0000800000 */
[----:B------:R-:W-:Y:S01]  /*0800*/  IMAD.MOV.U32 R10, RZ, RZ, R4 ;  /* 0x000000ffff0a7224 */ /* 0x000fe200078e0004 */
[----:B------:R-:W-:Y:S01]  /*0810*/  MOV R14, R8 ;  /* 0x00000008000e7202 */ /* 0x000fe20000000f00 */
[----:B------:R-:W-:Y:S01]  /*0820*/  IMAD.MOV.U32 R11, RZ, RZ, R5 ;  /* 0x000000ffff0b7224 */ /* 0x000fe200078e0005 */
[----:B------:R-:W-:Y:S01]  /*0830*/  MOV R28, 0x860 ;  /* 0x00000860001c7802 */ /* 0x000fe20000000f00 */
[----:B------:R-:W-:-:S07]  /*0840*/  IMAD.MOV.U32 R15, RZ, RZ, R9 ;  /* 0x000000ffff0f7224 */ /* 0x000fce00078e0009 */
[----:B------:R-:W-:Y:S05]  /*0850*/  CALL.REL.NOINC `($__internal_0_$__cuda_sm20_div_rn_f64_full) ;  /* 0x0000000000607944 */ /* 0x000fea0003c00000 */
[----:B------:R-:W-:Y:S02]  /*0860*/  IMAD.MOV.U32 R12, RZ, RZ, R10 ;  /* 0x000000ffff0c7224 */ /* 0x000fe400078e000a */
[----:B------:R-:W-:-:S07]  /*0870*/  IMAD.MOV.U32 R13, RZ, RZ, R11 ;  /* 0x000000ffff0d7224 */ /* 0x000fce00078e000b */
.L_x_28:
[----:B------:R-:W-:Y:S05]  /*0880*/  BSYNC.RECONVERGENT B0 ;  /* 0x0000000000007941 */ /* 0x000fea0003800200 */
.L_x_27:
[----:B------:R-:W0:Y:S01]  /*0890*/  LDC.64 R10, c[0x0][0x390] ;  /* 0x0000e400ff0a7b82 */ /* 0x000e220000000a00 */
[----:B------:R-:W-:Y:S01]  /*08a0*/  MOV R3, 0x20 ;  /* 0x0000002000037802 */ /* 0x000fe20000000f00 */
[----:B------:R1:W-:Y:S01]  /*08b0*/  STL [R1], R0 ;  /* 0x0000000001007387 */ /* 0x0003e20000100800 */
[----:B------:R-:W2:Y:S01]  /*08c0*/  LDCU.64 UR4, c[0x4][0x10] ;  /* 0x01000200ff0477ac */ /* 0x000ea20008000a00 */
[----:B------:R-:W-:Y:S02]  /*08d0*/  IMAD.MOV.U32 R6, RZ, RZ, R18 ;  /* 0x000000ffff067224 */ /* 0x000fe400078e0012 */
[----:B------:R1:W-:Y:S01]  /*08e0*/  STL.64 [R1+0x8], R8 ;  /* 0x0000080801007387 */ /* 0x0003e20000100a00 */
[----:B------:R-:W-:Y:S01]  /*08f0*/  IMAD.MOV.U32 R7, RZ, RZ, R2 ;  /* 0x000000ffff077224 */ /* 0x000fe200078e0002 */
[----:B------:R-:W3:Y:S08]  /*0900*/  LDC.64 R14, c[0x0][0x398] ;  /* 0x0000e600ff0e7b82 */ /* 0x000ef00000000a00 */
[----:B------:R1:W4:Y:S01]  /*0910*/  LDC.64 R22, c[0x4][R3] ;  /* 0x0100000003167b82 */ /* 0x0003220000000a00 */
[----:B--2---:R-:W-:-:S02]  /*0920*/  IMAD.U32 R4, RZ, RZ, UR4 ;  /* 0x00000004ff047e24 */ /* 0x004fc4000f8e00ff */
[----:B------:R-:W-:Y:S02]  /*0930*/  IMAD.U32 R5, RZ, RZ, UR5 ;  /* 0x00000005ff057e24 */ /* 0x000fe4000f8e00ff */
[----:B0-----:R-:W-:-:S05]  /*0940*/  IMAD.WIDE R10, R0, 0x8, R10 ;  /* 0x00000008000a7825 */ /* 0x001fca00078e020a */
[----:B------:R1:W-:Y:S01]  /*0950*/  STG.E.64 desc[UR36][R10.64], R12 ;  /* 0x0000000c0a007986 */ /* 0x0003e2000c101b24 */
[----:B---3--:R-:W-:-:S05]  /*0960*/  IMAD.WIDE R14, R0, 0x8, R14 ;  /* 0x00000008000e7825 */ /* 0x008fca00078e020e */
[----:B------:R1:W-:Y:S02]  /*0970*/  STG.E.64 desc[UR36][R14.64], R8 ;  /* 0x000000080e007986 */ /* 0x0003e4000c101b24 */
[----:B------:R-:W-:-:S07]  /*0980*/  LEPC R20, `(.L_x_29) ;  /* 0x000000001014794e */ /* 0x000fce0000000000 */
[----:B-1--4-:R-:W-:Y:S05]  /*0990*/  CALL.ABS.NOINC R22 ;  /* 0x0000000016007343 */ /* 0x012fea0003c00000 */
.L_x_29:
[----:B------:R-:W2:Y:S02]  /*09a0*/  LDG.E R0, desc[UR36][R16.64+-0x10] ;  /* 0xfffff02410007981 */ /* 0x000ea4000c1e1900 */
[----:B--2---:R-:W-:-:S13]  /*09b0*/  ISETP.NE.AND P0, PT, R0, -0x1, PT ;  /* 0xffffffff0000780c */ /* 0x004fda0003f05270 */
[----:B------:R-:W-:Y:S05]  /*09c0*/  @P0 BRA `(.L_x_30) ;  /* 0xfffffff400d40947 */ /* 0x000fea000383ffff */
[----:B------:R-:W-:Y:S05]  /*09d0*/  EXIT ;  /* 0x000000000000794d */ /* 0x000fea0003800000 */
        .weak           $__internal_0_$__cuda_sm20_div_rn_f64_full
        .type           $__internal_0_$__cuda_sm20_div_rn_f64_full,@function
        .size           $__internal_0_$__cuda_sm20_div_rn_f64_full,(.L_x_37 - $__internal_0_$__cuda_sm20_div_rn_f64_full)
$__internal_0_$__cuda_sm20_div_rn_f64_full:
[----:B------:R-:W-:Y:S01]  /*09e0*/  FSETP.GEU.AND P2, PT, |R11|, 1.469367938527859385e-39, PT ;  /* 0x001000000b00780b */ /* 0x000fe20003f4e200 */
[----:B------:R-:W-:Y:S01]  /*09f0*/  IMAD.MOV.U32 R22, RZ, RZ, 0x1 ;  /* 0x00000001ff167424 */ /* 0x000fe200078e00ff */
[C---:B------:R-:W-:Y:S01]  /*0a00*/  FSETP.GEU.AND P0, PT, |R15|.reuse, 1.469367938527859385e-39, PT ;  /* 0x001000000f00780b */ /* 0x040fe20003f0e200 */
[----:B------:R-:W-:Y:S01]  /*0a10*/  BSSY.RECONVERGENT B1, `(.L_x_31) ;  /* 0x0000054000017945 */ /* 0x000fe20003800200 */
[----:B------:R-:W-:Y:S02]  /*0a20*/  LOP3.LUT R12, R15, 0x800fffff, RZ, 0xc0, !PT ;  /* 0x800fffff0f0c7812 */ /* 0x000fe400078ec0ff */
[----:B------:R-:W-:Y:S02]  /*0a30*/  LOP3.LUT R3, R11, 0x7ff00000, RZ, 0xc0, !PT ;  /* 0x7ff000000b037812 */ /* 0x000fe400078ec0ff */
[----:B------:R-:W-:Y:S01]  /*0a40*/  LOP3.LUT R13, R12, 0x3ff00000, RZ, 0xfc, !PT ;  /* 0x3ff000000c0d7812 */ /* 0x000fe200078efcff */
[----:B------:R-:W-:Y:S01]  /*0a50*/  IMAD.MOV.U32 R12, RZ, RZ, R14 ;  /* 0x000000ffff0c7224 */ /* 0x000fe200078e000e */
[----:B------:R-:W-:-:S02]  /*0a60*/  LOP3.LUT R29, R15, 0x7ff00000, RZ, 0xc0, !PT ;  /* 0x7ff000000f1d7812 */ /* 0x000fc400078ec0ff */
[----:B------:R-:W-:Y:S01]  /*0a70*/  MOV R19, 0x1ca00000 ;  /* 0x1ca0000000137802 */ /* 0x000fe20000000f00 */
[----:B------:R-:W-:Y:S01]  /*0a80*/  @!P2 IMAD.MOV.U32 R24, RZ, RZ, RZ ;  /* 0x000000ffff18a224 */ /* 0x000fe200078e00ff */
[----:B------:R-:W-:Y:S01]  /*0a90*/  @!P2 LOP3.LUT R20, R15, 0x7ff00000, RZ, 0xc0, !PT ;  /* 0x7ff000000f14a812 */ /* 0x000fe200078ec0ff */
[----:B------:R-:W-:Y:S01]  /*0aa0*/  @!P0 DMUL R12, R14, 8.98846567431157953865e+307 ;  /* 0x7fe000000e0c8828 */ /* 0x000fe20000000000 */
[C---:B------:R-:W-:Y:S02]  /*0ab0*/  ISETP.GE.U32.AND P1, PT, R3.reuse, R29, PT ;  /* 0x0000001d0300720c */ /* 0x040fe40003f26070 */
[----:B------:R-:W-:Y:S01]  /*0ac0*/  @!P2 ISETP.GE.U32.AND P3, PT, R3, R20, PT ;  /* 0x000000140300a20c */ /* 0x000fe20003f66070 */
[----:B------:R-:W-:Y:S01]  /*0ad0*/  IMAD.MOV.U32 R20, RZ, RZ, R10 ;  /* 0x000000ffff147224 */ /* 0x000fe200078e000a */
[C---:B------:R-:W-:Y:S01]  /*0ae0*/  SEL R21, R19.reuse, 0x63400000, !P1 ;  /* 0x6340000013157807 */ /* 0x040fe20004800000 */
[----:B------:R-:W0:Y:S01]  /*0af0*/  MUFU.RCP64H R23, R13 ;  /* 0x0000000d00177308 */ /* 0x000e220000001800 */
[----:B------:R-:W-:-:S02]  /*0b00*/  @!P2 SEL R25, R19, 0x63400000, !P3 ;  /* 0x634000001319a807 */ /* 0x000fc40005800000 */
[--C-:B------:R-:W-:Y:S02]  /*0b10*/  LOP3.LUT R21, R21, 0x800fffff, R11.reuse, 0xf8, !PT ;  /* 0x800fffff15157812 */ /* 0x100fe400078ef80b */
[----:B------:R-:W-:Y:S02]  /*0b20*/  @!P2 LOP3.LUT R25, R25, 0x80000000, R11, 0xf8, !PT ;  /* 0x800000001919a812 */ /* 0x000fe400078ef80b */
[----:B------:R-:W-:Y:S02]  /*0b30*/  @!P0 LOP3.LUT R29, R13, 0x7ff00000, RZ, 0xc0, !PT ;  /* 0x7ff000000d1d8812 */ /* 0x000fe400078ec0ff */
[----:B------:R-:W-:-:S06]  /*0b40*/  @!P2 LOP3.LUT R25, R25, 0x100000, RZ, 0xfc, !PT ;  /* 0x001000001919a812 */ /* 0x000fcc00078efcff */
[----:B------:R-:W-:Y:S02]  /*0b50*/  @!P2 DFMA R20, R20, 2, -R24 ;  /* 0x400000001414a82b */ /* 0x000fe40000000818 */
[----:B0-----:R-:W-:-:S08]  /*0b60*/  DFMA R24, R22, -R12, 1 ;  /* 0x3ff000001618742b */ /* 0x001fd0000000080c */
[----:B------:R-:W-:-:S08]  /*0b70*/  DFMA R24, R24, R24, R24 ;  /* 0x000000181818722b */ /* 0x000fd00000000018 */
[----:B------:R-:W-:-:S08]  /*0b80*/  DFMA R24, R22, R24, R22 ;  /* 0x000000181618722b */ /* 0x000fd00000000016 */
[----:B------:R-:W-:-:S08]  /*0b90*/  DFMA R22, R24, -R12, 1 ;  /* 0x3ff000001816742b */ /* 0x000fd0000000080c */
[----:B------:R-:W-:-:S08]  /*0ba0*/  DFMA R22, R24, R22, R24 ;  /* 0x000000161816722b */ /* 0x000fd00000000018 */
[----:B------:R-:W-:-:S08]  /*0bb0*/  DMUL R24, R22, R20 ;  /* 0x0000001416187228 */ /* 0x000fd00000000000 */
[----:B------:R-:W-:-:S08]  /*0bc0*/  DFMA R26, R24, -R12, R20 ;  /* 0x8000000c181a722b */ /* 0x000fd00000000014 */
[----:B------:R-:W-:Y:S01]  /*0bd0*/  DFMA R26, R22, R26, R24 ;  /* 0x0000001a161a722b */ /* 0x000fe20000000018 */
[----:B------:R-:W-:Y:S01]  /*0be0*/  IMAD.MOV.U32 R24, RZ, RZ, R3 ;  /* 0x000000ffff187224 */ /* 0x000fe200078e0003 */
[----:B------:R-:W-:-:S05]  /*0bf0*/  @!P2 LOP3.LUT R24, R21, 0x7ff00000, RZ, 0xc0, !PT ;  /* 0x7ff000001518a812 */ /* 0x000fca00078ec0ff */
[----:B------:R-:W-:-:S05]  /*0c00*/  VIADD R22, R24, 0xffffffff ;  /* 0xffffffff18167836 */ /* 0x000fca0000000000 */
[----:B------:R-:W-:Y:S01]  /*0c10*/  ISETP.GT.U32.AND P0, PT, R22, 0x7feffffe, PT ;  /* 0x7feffffe1600780c */ /* 0x000fe20003f04070 */
[----:B------:R-:W-:-:S05]  /*0c20*/  VIADD R22, R29, 0xffffffff ;  /* 0xffffffff1d167836 */ /* 0x000fca0000000000 */
[----:B------:R-:W-:-:S13]  /*0c30*/  ISETP.GT.U32.OR P0, PT, R22, 0x7feffffe, P0 ;  /* 0x7feffffe1600780c */ /* 0x000fda0000704470 */
[----:B------:R-:W-:Y:S05]  /*0c40*/  @P0 BRA `(.L_x_32) ;  /* 0x00000000006c0947 */ /* 0x000fea0003800000 */
[----:B------:R-:W-:-:S04]  /*0c50*/  LOP3.LUT R22, R15, 0x7ff00000, RZ, 0xc0, !PT ;  /* 0x7ff000000f167812 */ /* 0x000fc800078ec0ff */
[CC--:B------:R-:W-:Y:S02]  /*0c60*/  VIADDMNMX R10, R3.reuse, -R22.reuse, 0xb9600000, !PT ;  /* 0xb9600000030a7446 */ /* 0x0c0fe40007800916 */
[----:B------:R-:W-:Y:S02]  /*0c70*/  ISETP.GE.U32.AND P0, PT, R3, R22, PT ;  /* 0x000000160300720c */ /* 0x000fe40003f06070 */
[----:B------:R-:W-:Y:S02]  /*0c80*/  VIMNMX R3, PT, PT, R10, 0x46a00000, PT ;  /* 0x46a000000a037848 */ /* 0x000fe40003fe0100 */
[----:B------:R-:W-:-:S05]  /*0c90*/  SEL R10, R19, 0x63400000, !P0 ;  /* 0x63400000130a7807 */ /* 0x000fca0004000000 */
[----:B------:R-:W-:Y:S02]  /*0ca0*/  IMAD.IADD R3, R3, 0x1, -R10 ;  /* 0x0000000103037824 */ /* 0x000fe400078e0a0a */
[----:B------:R-:W-:-:S03]  /*0cb0*/  IMAD.MOV.U32 R10, RZ, RZ, RZ ;  /* 0x000000ffff0a7224 */ /* 0x000fc600078e00ff */
[----:B------:R-:W-:-:S06]  /*0cc0*/  IADD3 R11, PT, PT, R3, 0x7fe00000, RZ ;  /* 0x7fe00000030b7810 */ /* 0x000fcc0007ffe0ff */
[----:B------:R-:W-:-:S10]  /*0cd0*/  DMUL R22, R26, R10 ;  /* 0x0000000a1a167228 */ /* 0x000fd40000000000 */
[----:B------:R-:W-:-:S13]  /*0ce0*/  FSETP.GTU.AND P0, PT, |R23|, 1.469367938527859385e-39, PT ;  /* 0x001000001700780b */ /* 0x000fda0003f0c200 */
[----:B------:R-:W-:Y:S05]  /*0cf0*/  @P0 BRA `(.L_x_33) ;  /* 0x0000000000940947 */ /* 0x000fea0003800000 */
[----:B------:R-:W-:-:S06]  /*0d00*/  DFMA R12, R26, -R12, R20 ;  /* 0x8000000c1a0c722b */ /* 0x000fcc0000000014 */
[----:B------:R-:W-:-:S04]  /*0d10*/  IMAD.MOV.U32 R12, RZ, RZ, RZ ;  /* 0x000000ffff0c7224 */ /* 0x000fc800078e00ff */
[C---:B------:R-:W-:Y:S02]  /*0d20*/  FSETP.NEU.AND P0, PT, R13.reuse, RZ, PT ;  /* 0x000000ff0d00720b */ /* 0x040fe40003f0d000 */
[----:B------:R-:W-:-:S04]  /*0d30*/  LOP3.LUT R15, R13, 0x80000000, R15, 0x48, !PT ;  /* 0x800000000d0f7812 */ /* 0x000fc800078e480f */
[----:B------:R-:W-:-:S07]  /*0d40*/  LOP3.LUT R13, R15, R11, RZ, 0xfc, !PT ;  /* 0x0000000b0f0d7212 */ /* 0x000fce00078efcff */
[----:B------:R-:W-:Y:S05]  /*0d50*/  @!P0 BRA `(.L_x_33) ;  /* 0x00000000007c8947 */ /* 0x000fea0003800000 */
[----:B------:R-:W-:Y:S01]  /*0d60*/  IMAD.MOV R11, RZ, RZ, -R3 ;  /* 0x000000ffff0b7224 */ /* 0x000fe200078e0a03 */
[----:B------:R-:W-:Y:S01]  /*0d70*/  DMUL.RP R12, R26, R12 ;  /* 0x0000000c1a0c7228 */ /* 0x000fe20000008000 */
[----:B------:R-:W-:Y:S01]  /*0d80*/  IMAD.MOV.U32 R10, RZ, RZ, RZ ;  /* 0x000000ffff0a7224 */ /* 0x000fe200078e00ff */
[----:B------:R-:W-:-:S05]  /*0d90*/  IADD3 R3, PT, PT, -R3, -0x43300000, RZ ;  /* 0xbcd0000003037810 */ /* 0x000fca0007ffe1ff */
[----:B------:R-:W-:-:S03]  /*0da0*/  DFMA R10, R22, -R10, R26 ;  /* 0x8000000a160a722b */ /* 0x000fc6000000001a */
[----:B------:R-:W-:-:S07]  /*0db0*/  LOP3.LUT R15, R13, R15, RZ, 0x3c, !PT ;  /* 0x0000000f0d0f7212 */ /* 0x000fce00078e3cff */
[----:B------:R-:W-:-:S04]  /*0dc0*/  FSETP.NEU.AND P0, PT, |R11|, R3, PT ;  /* 0x000000030b00720b */ /* 0x000fc80003f0d200 */
[----:B------:R-:W-:Y:S02]  /*0dd0*/  FSEL R22, R12, R22, !P0 ;  /* 0x000000160c167208 */ /* 0x000fe40004000000 */
[----:B------:R-:W-:Y:S01]  /*0de0*/  FSEL R23, R15, R23, !P0 ;  /* 0x000000170f177208 */ /* 0x000fe20004000000 */
[----:B------:R-:W-:Y:S06]  /*0df0*/  BRA `(.L_x_33) ;  /* 0x0000000000547947 */ /* 0x000fec0003800000 */
.L_x_32:
[----:B------:R-:W-:-:S14]  /*0e00*/  DSETP.NAN.AND P0, PT, R10, R10, PT ;  /* 0x0000000a0a00722a */ /* 0x000fdc0003f08000 */
[----:B------:R-:W-:Y:S05]  /*0e10*/  @P0 BRA `(.L_x_34) ;  /* 0x0000000000440947 */ /* 0x000fea0003800000 */
[----:B------:R-:W-:-:S14]  /*0e20*/  DSETP.NAN.AND P0, PT, R14, R14, PT ;  /* 0x0000000e0e00722a */ /* 0x000fdc0003f08000 */
[----:B------:R-:W-:Y:S05]  /*0e30*/  @P0 BRA `(.L_x_35) ;  /* 0x0000000000300947 */ /* 0x000fea0003800000 */
[----:B------:R-:W-:Y:S01]  /*0e40*/  ISETP.NE.AND P0, PT, R24, R29, PT ;  /* 0x0000001d1800720c */ /* 0x000fe20003f05270 */
[----:B------:R-:W-:Y:S02]  /*0e50*/  IMAD.MOV.U32 R22, RZ, RZ, 0x0 ;  /* 0x00000000ff167424 */ /* 0x000fe400078e00ff */
[----:B------:R-:W-:-:S10]  /*0e60*/  IMAD.MOV.U32 R23, RZ, RZ, -0x80000 ;  /* 0xfff80000ff177424 */ /* 0x000fd400078e00ff */
[----:B------:R-:W-:Y:S05]  /*0e70*/  @!P0 BRA `(.L_x_33) ;  /* 0x0000000000348947 */ /* 0x000fea0003800000 */
[----:B------:R-:W-:Y:S02]  /*0e80*/  ISETP.NE.AND P0, PT, R24, 0x7ff00000, PT ;  /* 0x7ff000001800780c */ /* 0x000fe40003f05270 */
[----:B------:R-:W-:Y:S02]  /*0e90*/  LOP3.LUT R23, R11, 0x80000000, R15, 0x48, !PT ;  /* 0x800000000b177812 */ /* 0x000fe400078e480f */
[----:B------:R-:W-:-:S13]  /*0ea0*/  ISETP.EQ.OR P0, PT, R29, RZ, !P0 ;  /* 0x000000ff1d00720c */ /* 0x000fda0004702670 */
[----:B------:R-:W-:Y:S01]  /*0eb0*/  @P0 LOP3.LUT R3, R23, 0x7ff00000, RZ, 0xfc, !PT ;  /* 0x7ff0000017030812 */ /* 0x000fe200078efcff */
[----:B------:R-:W-:Y:S01]  /*0ec0*/  @!P0 IMAD.MOV.U32 R22, RZ, RZ, RZ ;  /* 0x000000ffff168224 */ /* 0x000fe200078e00ff */
[----:B------:R-:W-:-:S03]  /*0ed0*/  @P0 MOV R22, RZ ;  /* 0x000000ff00160202 */ /* 0x000fc60000000f00 */
[----:B------:R-:W-:Y:S01]  /*0ee0*/  @P0 IMAD.MOV.U32 R23, RZ, RZ, R3 ;  /* 0x000000ffff170224 */ /* 0x000fe200078e0003 */
[----:B------:R-:W-:Y:S06]  /*0ef0*/  BRA `(.L_x_33) ;  /* 0x0000000000147947 */ /* 0x000fec0003800000 */
.L_x_35:
[----:B------:R-:W-:Y:S01]  /*0f00*/  LOP3.LUT R23, R15, 0x80000, RZ, 0xfc, !PT ;  /* 0x000800000f177812 */ /* 0x000fe200078efcff */
[----:B------:R-:W-:Y:S01]  /*0f10*/  IMAD.MOV.U32 R22, RZ, RZ, R14 ;  /* 0x000000ffff167224 */ /* 0x000fe200078e000e */
[----:B------:R-:W-:Y:S06]  /*0f20*/  BRA `(.L_x_33) ;  /* 0x0000000000087947 */ /* 0x000fec0003800000 */
.L_x_34:
[----:B------:R-:W-:Y:S01]  /*0f30*/  LOP3.LUT R23, R11, 0x80000, RZ, 0xfc, !PT ;  /* 0x000800000b177812 */ /* 0x000fe200078efcff */
[----:B------:R-:W-:-:S07]  /*0f40*/  IMAD.MOV.U32 R22, RZ, RZ, R10 ;  /* 0x000000ffff167224 */ /* 0x000fce00078e000a */
.L_x_33:
[----:B------:R-:W-:Y:S05]  /*0f50*/  BSYNC.RECONVERGENT B1 ;  /* 0x0000000000017941 */ /* 0x000fea0003800200 */
.L_x_31:
[----:B------:R-:W-:Y:S02]  /*0f60*/  IMAD.MOV.U32 R29, RZ, RZ, 0x0 ;  /* 0x00000000ff1d7424 */ /* 0x000fe400078e00ff */
[----:B------:R-:W-:Y:S02]  /*0f70*/  IMAD.MOV.U32 R10, RZ, RZ, R22 ;  /* 0x000000ffff0a7224 */ /* 0x000fe400078e0016 */
[----:B------:R-:W-:Y:S01]  /*0f80*/  IMAD.MOV.U32 R11, RZ, RZ, R23 ;  /* 0x000000ffff0b7224 */ /* 0x000fe200078e0017 */
[----:B------:R-:W-:Y:S06]  /*0f90*/  RET.REL.NODEC R28 `(_Z19calculateCenterMassPiPdS0_S0_d) ;  /* 0xfffffff01c187950 */ /* 0x000fec0003c3ffff */
.L_x_36:
        /* <DEDUP_REMOVED lines=14> */
.L_x_37:


//--------------------- .nv.global.init           --------------------------
	.section	.nv.global.init,"aw",@progbits
.nv.global.init:
	.type		$str,@object
	.size		$str,($str$1 - $str)
$str:
        /*0000*/ 	.byte	0x63, 0x65, 0x6c, 0x6c, 0x20, 0x25, 0x64, 0x2c, 0x20, 0x6d, 0x61, 0x73, 0x73, 0x20, 0x25, 0x65
        /*0010*/ 	.byte	0x0a, 0x00
	.type		$str$1,@object
	.size		$str$1,(.L_5 - $str$1)
$str$1:
        /*0012*/ 	.byte	0x0a, 0x4e, 0x6f, 0x6e, 0x20, 0x68, 0x6f, 0x20, 0x73, 0x70, 0x61, 0x7a, 0x69, 0x6f, 0x20, 0x64
        /*0022*/ 	.byte	0x69, 0x73, 0x70, 0x6f, 0x6e, 0x69, 0x62, 0x69, 0x6c, 0x65, 0x0a, 0x00
.L_5:


//--------------------- .nv.shared.reserved.0     --------------------------
	.section	.nv.shared.reserved.0,"aw",@nobits
	.weak		__nv_reservedSMEM_offset_0_alias
	.size		__nv_reservedSMEM_offset_0_alias, 0, 64
	.other		__nv_reservedSMEM_offset_0_alias,@"STO_CUDA_RESERVED_SHARED STV_DEFAULT"
__nv_reservedSMEM_offset_0_alias:
	.zero		0
	.zero		64


//--------------------- .nv.global                --------------------------
	.section	.nv.global,"aw",@nobits
	.align	4
.nv.global:
	.type		pPointer,@object
	.size		pPointer,(h - pPointer)
pPointer:
	.zero		4
	.type		h,@object
	.size		h,(.L_3 - h)
h:
	.zero		4
.L_3:


//--------------------- .nv.constant0._Z4set0Pi   --------------------------
	.section	.nv.constant0._Z4set0Pi,"a",@progbits
	.sectionflags	@""
	.align	4
.nv.constant0._Z4set0Pi:
	.zero		904


//--------------------- .nv.constant0._Z10setPointeri --------------------------
	.section	.nv.constant0._Z10setPointeri,"a",@progbits
	.sectionflags	@""
	.align	4
.nv.constant0._Z10setPointeri:
	.zero		900


//--------------------- .nv.constant0._Z10createTreePdS_S_ddddPiii --------------------------
	.section	.nv.constant0._Z10createTreePdS_S_ddddPiii,"a",@progbits
	.sectionflags	@""
	.align	4
.nv.constant0._Z10createTreePdS_S_ddddPiii:
	.zero		968


//--------------------- .nv.constant0._Z19calculateCenterMassPiPdS0_S0_d --------------------------
	.section	.nv.constant0._Z19calculateCenterMassPiPdS0_S0_d,"a",@progbits
	.sectionflags	@""
	.align	4
.nv.constant0._Z19calculateCenterMassPiPdS0_S0_d:
	.zero		936


//--------------------- SYMBOLS --------------------------

	.type		.nv.reservedSmem.offset0,@object
	.size		.nv.reservedSmem.offset0,0x4
	.type		vprintf,@function
